//
// Generated by NVIDIA NVVM Compiler
//
// Compiler Build ID: CL-36424714
// Cuda compilation tools, release 13.0, V13.0.88
// Based on NVVM 20.0.0
//

.version 9.0
.target sm_100
.address_size 64

	// .globl	_Z29update_struct_do_compute_flux12UpdateStruct

.visible .entry _Z29update_struct_do_compute_flux12UpdateStruct(
	.param .align 8 .b8 _Z29update_struct_do_compute_flux12UpdateStruct_param_0[48]
)
{
	.reg .pred 	%p<3>;
	.reg .b32 	%r<17>;
	.reg .b64 	%rd<12>;
	.reg .b64 	%fd<127>;

	ld.param.u64 	%rd3, [_Z29update_struct_do_compute_flux12UpdateStruct_param_0+40];
	ld.param.u64 	%rd1, [_Z29update_struct_do_compute_flux12UpdateStruct_param_0+24];
	ld.param.u32 	%r1, [_Z29update_struct_do_compute_flux12UpdateStruct_param_0];
	mov.u32 	%r2, %ctaid.x;
	mov.u32 	%r3, %ntid.x;
	mov.u32 	%r4, %tid.x;
	mad.lo.s32 	%r5, %r2, %r3, %r4;
	setp.gt.s32 	%p1, %r5, %r1;
	@%p1 bra 	$L__BB0_2;
	cvta.to.global.u64 	%rd4, %rd1;
	mov.u32 	%r6, %ctaid.x;
	mov.u32 	%r7, %ntid.x;
	mov.u32 	%r8, %tid.x;
	mad.lo.s32 	%r9, %r6, %r7, %r8;
	max.u32 	%r10, %r9, 1;
	shl.b32 	%r11, %r10, 2;
	setp.eq.s32 	%p2, %r9, %r1;
	selp.s32 	%r12, -1, 0, %p2;
	add.s32 	%r13, %r9, %r12;
	add.s32 	%r14, %r11, -4;
	mul.wide.s32 	%rd5, %r14, 8;
	add.s64 	%rd6, %rd4, %rd5;
	shl.b32 	%r15, %r13, 2;
	mul.wide.s32 	%rd7, %r15, 8;
	add.s64 	%rd8, %rd4, %rd7;
	ld.global.f64 	%fd3, [%rd6];
	ld.global.f64 	%fd4, [%rd6+8];
	ld.global.f64 	%fd5, [%rd6+16];
	ld.global.f64 	%fd6, [%rd6+24];
	mul.f64 	%fd7, %fd4, %fd4;
	fma.rn.f64 	%fd8, %fd5, %fd5, %fd7;
	add.f64 	%fd9, %fd8, 0d3FF0000000000000;
	sqrt.rn.f64 	%fd10, %fd9;
	fma.rn.f64 	%fd11, %fd6, 0d4004000000000000, %fd3;
	div.rn.f64 	%fd12, %fd11, %fd3;
	mul.f64 	%fd13, %fd3, %fd10;
	mul.f64 	%fd14, %fd13, %fd12;
	mul.f64 	%fd15, %fd4, %fd14;
	mul.f64 	%fd16, %fd5, %fd14;
	fma.rn.f64 	%fd17, %fd10, %fd12, 0dBFF0000000000000;
	mul.f64 	%fd18, %fd13, %fd17;
	sub.f64 	%fd19, %fd18, %fd6;
	ld.global.f64 	%fd20, [%rd8];
	ld.global.f64 	%fd21, [%rd8+8];
	ld.global.f64 	%fd22, [%rd8+16];
	ld.global.f64 	%fd23, [%rd8+24];
	mul.f64 	%fd24, %fd21, %fd21;
	fma.rn.f64 	%fd25, %fd22, %fd22, %fd24;
	add.f64 	%fd26, %fd25, 0d3FF0000000000000;
	sqrt.rn.f64 	%fd27, %fd26;
	fma.rn.f64 	%fd28, %fd23, 0d4004000000000000, %fd20;
	div.rn.f64 	%fd29, %fd28, %fd20;
	mul.f64 	%fd30, %fd20, %fd27;
	mul.f64 	%fd31, %fd30, %fd29;
	mul.f64 	%fd32, %fd21, %fd31;
	mul.f64 	%fd33, %fd22, %fd31;
	fma.rn.f64 	%fd34, %fd27, %fd29, 0dBFF0000000000000;
	mul.f64 	%fd35, %fd30, %fd34;
	sub.f64 	%fd36, %fd35, %fd23;
	div.rn.f64 	%fd37, %fd4, %fd10;
	mul.f64 	%fd38, %fd37, %fd13;
	fma.rn.f64 	%fd39, %fd37, %fd15, %fd6;
	mul.f64 	%fd40, %fd37, %fd16;
	fma.rn.f64 	%fd41, %fd6, 0d0000000000000000, %fd40;
	mul.f64 	%fd42, %fd37, %fd19;
	fma.rn.f64 	%fd43, %fd6, %fd37, %fd42;
	div.rn.f64 	%fd44, %fd21, %fd27;
	mul.f64 	%fd45, %fd44, %fd30;
	fma.rn.f64 	%fd46, %fd44, %fd32, %fd23;
	mul.f64 	%fd47, %fd44, %fd33;
	fma.rn.f64 	%fd48, %fd23, 0d0000000000000000, %fd47;
	mul.f64 	%fd49, %fd44, %fd36;
	fma.rn.f64 	%fd50, %fd23, %fd44, %fd49;
	mul.f64 	%fd51, %fd6, 0d3FFAAAAAAAAAAAAB;
	div.rn.f64 	%fd52, %fd51, %fd11;
	div.rn.f64 	%fd53, %fd8, %fd9;
	div.rn.f64 	%fd54, %fd7, %fd9;
	sqrt.rn.f64 	%fd55, %fd54;
	mov.f64 	%fd56, 0d3FF0000000000000;
	sub.f64 	%fd57, %fd56, %fd53;
	mul.f64 	%fd58, %fd52, %fd57;
	mul.f64 	%fd59, %fd52, %fd53;
	sub.f64 	%fd60, %fd56, %fd59;
	sub.f64 	%fd61, %fd56, %fd52;
	mul.f64 	%fd62, %fd61, %fd54;
	sub.f64 	%fd63, %fd60, %fd62;
	mul.f64 	%fd64, %fd58, %fd63;
	sqrt.rn.f64 	%fd65, %fd64;
	mul.f64 	%fd66, %fd61, %fd55;
	sub.f64 	%fd67, %fd66, %fd65;
	div.rn.f64 	%fd68, %fd67, %fd60;
	add.f64 	%fd69, %fd66, %fd65;
	div.rn.f64 	%fd70, %fd69, %fd60;
	mul.f64 	%fd71, %fd23, 0d3FFAAAAAAAAAAAAB;
	div.rn.f64 	%fd72, %fd71, %fd28;
	div.rn.f64 	%fd73, %fd25, %fd26;
	div.rn.f64 	%fd74, %fd24, %fd26;
	sqrt.rn.f64 	%fd75, %fd74;
	sub.f64 	%fd76, %fd56, %fd73;
	mul.f64 	%fd77, %fd72, %fd76;
	mul.f64 	%fd78, %fd72, %fd73;
	sub.f64 	%fd79, %fd56, %fd78;
	sub.f64 	%fd80, %fd56, %fd72;
	mul.f64 	%fd81, %fd80, %fd74;
	sub.f64 	%fd82, %fd79, %fd81;
	mul.f64 	%fd83, %fd77, %fd82;
	sqrt.rn.f64 	%fd84, %fd83;
	mul.f64 	%fd85, %fd80, %fd75;
	sub.f64 	%fd86, %fd85, %fd84;
	div.rn.f64 	%fd87, %fd86, %fd79;
	add.f64 	%fd88, %fd85, %fd84;
	div.rn.f64 	%fd89, %fd88, %fd79;
	min.f64 	%fd90, %fd68, %fd87;
	min.f64 	%fd91, %fd90, 0d0000000000000000;
	max.f64 	%fd92, %fd70, %fd89;
	max.f64 	%fd93, %fd92, 0d0000000000000000;
	sub.f64 	%fd94, %fd93, %fd91;
	shl.b32 	%r16, %r9, 2;
	cvta.to.global.u64 	%rd9, %rd3;
	mul.f64 	%fd95, %fd93, %fd38;
	mul.f64 	%fd96, %fd91, %fd45;
	sub.f64 	%fd97, %fd95, %fd96;
	sub.f64 	%fd98, %fd13, %fd30;
	mul.f64 	%fd99, %fd93, %fd98;
	mul.f64 	%fd100, %fd91, %fd99;
	sub.f64 	%fd101, %fd97, %fd100;
	div.rn.f64 	%fd102, %fd101, %fd94;
	mul.wide.s32 	%rd10, %r16, 8;
	add.s64 	%rd11, %rd9, %rd10;
	st.global.f64 	[%rd11], %fd102;
	mul.f64 	%fd103, %fd93, %fd39;
	mul.f64 	%fd104, %fd91, %fd46;
	sub.f64 	%fd105, %fd103, %fd104;
	sub.f64 	%fd106, %fd15, %fd32;
	mul.f64 	%fd107, %fd93, %fd106;
	mul.f64 	%fd108, %fd91, %fd107;
	sub.f64 	%fd109, %fd105, %fd108;
	div.rn.f64 	%fd110, %fd109, %fd94;
	st.global.f64 	[%rd11+8], %fd110;
	mul.f64 	%fd111, %fd93, %fd41;
	mul.f64 	%fd112, %fd91, %fd48;
	sub.f64 	%fd113, %fd111, %fd112;
	sub.f64 	%fd114, %fd16, %fd33;
	mul.f64 	%fd115, %fd93, %fd114;
	mul.f64 	%fd116, %fd91, %fd115;
	sub.f64 	%fd117, %fd113, %fd116;
	div.rn.f64 	%fd118, %fd117, %fd94;
	st.global.f64 	[%rd11+16], %fd118;
	mul.f64 	%fd119, %fd93, %fd43;
	mul.f64 	%fd120, %fd91, %fd50;
	sub.f64 	%fd121, %fd119, %fd120;
	sub.f64 	%fd122, %fd19, %fd36;
	mul.f64 	%fd123, %fd93, %fd122;
	mul.f64 	%fd124, %fd91, %fd123;
	sub.f64 	%fd125, %fd121, %fd124;
	div.rn.f64 	%fd126, %fd125, %fd94;
	st.global.f64 	[%rd11+24], %fd126;
$L__BB0_2:
	ret;

}
	// .globl	_Z29update_struct_do_advance_cons12UpdateStructd
.visible .entry _Z29update_struct_do_advance_cons12UpdateStructd(
	.param .align 8 .b8 _Z29update_struct_do_advance_cons12UpdateStructd_param_0[48],
	.param .f64 _Z29update_struct_do_advance_cons12UpdateStructd_param_1
)
{
	.reg .pred 	%p<5>;
	.reg .b32 	%r<8>;
	.reg .b64 	%rd<11>;
	.reg .b64 	%fd<81>;

	ld.param.u64 	%rd5, [_Z29update_struct_do_advance_cons12UpdateStructd_param_0+40];
	ld.param.u64 	%rd4, [_Z29update_struct_do_advance_cons12UpdateStructd_param_0+32];
	ld.param.u64 	%rd3, [_Z29update_struct_do_advance_cons12UpdateStructd_param_0+24];
	ld.param.f64 	%fd12, [_Z29update_struct_do_advance_cons12UpdateStructd_param_0+16];
	ld.param.f64 	%fd11, [_Z29update_struct_do_advance_cons12UpdateStructd_param_0+8];
	ld.param.u32 	%r3, [_Z29update_struct_do_advance_cons12UpdateStructd_param_0];
	ld.param.f64 	%fd13, [_Z29update_struct_do_advance_cons12UpdateStructd_param_1];
	mov.u32 	%r4, %ctaid.x;
	mov.u32 	%r5, %ntid.x;
	mov.u32 	%r6, %tid.x;
	mad.lo.s32 	%r2, %r4, %r5, %r6;
	setp.ge.s32 	%p1, %r2, %r3;
	@%p1 bra 	$L__BB1_5;
	cvta.to.global.u64 	%rd6, %rd5;
	cvta.to.global.u64 	%rd7, %rd4;
	cvta.to.global.u64 	%rd8, %rd3;
	sub.f64 	%fd15, %fd12, %fd11;
	cvt.rn.f64.s32 	%fd16, %r3;
	div.rn.f64 	%fd17, %fd15, %fd16;
	shl.b32 	%r7, %r2, 2;
	mul.wide.s32 	%rd9, %r7, 8;
	add.s64 	%rd1, %rd7, %rd9;
	add.s64 	%rd2, %rd8, %rd9;
	add.s64 	%rd10, %rd6, %rd9;
	ld.global.f64 	%fd18, [%rd10+32];
	ld.global.f64 	%fd19, [%rd10];
	sub.f64 	%fd20, %fd18, %fd19;
	mul.f64 	%fd21, %fd13, %fd20;
	div.rn.f64 	%fd22, %fd21, %fd17;
	ld.global.f64 	%fd23, [%rd1];
	sub.f64 	%fd1, %fd23, %fd22;
	st.global.f64 	[%rd1], %fd1;
	ld.global.f64 	%fd24, [%rd10+40];
	ld.global.f64 	%fd25, [%rd10+8];
	sub.f64 	%fd26, %fd24, %fd25;
	mul.f64 	%fd27, %fd13, %fd26;
	div.rn.f64 	%fd28, %fd27, %fd17;
	ld.global.f64 	%fd29, [%rd1+8];
	sub.f64 	%fd30, %fd29, %fd28;
	st.global.f64 	[%rd1+8], %fd30;
	ld.global.f64 	%fd31, [%rd10+48];
	ld.global.f64 	%fd32, [%rd10+16];
	sub.f64 	%fd33, %fd31, %fd32;
	mul.f64 	%fd34, %fd13, %fd33;
	div.rn.f64 	%fd35, %fd34, %fd17;
	ld.global.f64 	%fd36, [%rd1+16];
	sub.f64 	%fd37, %fd36, %fd35;
	st.global.f64 	[%rd1+16], %fd37;
	ld.global.f64 	%fd38, [%rd10+56];
	ld.global.f64 	%fd39, [%rd10+24];
	sub.f64 	%fd40, %fd38, %fd39;
	mul.f64 	%fd41, %fd13, %fd40;
	div.rn.f64 	%fd42, %fd41, %fd17;
	ld.global.f64 	%fd43, [%rd1+24];
	sub.f64 	%fd2, %fd43, %fd42;
	st.global.f64 	[%rd1+24], %fd2;
	mul.f64 	%fd3, %fd1, 0d3D719799812DEA11;
	mul.f64 	%fd44, %fd37, %fd37;
	fma.rn.f64 	%fd4, %fd30, %fd30, %fd44;
	mov.f64 	%fd79, 0d0000000000000000;
	mov.f64 	%fd80, %fd79;
$L__BB1_2:
	add.f64 	%fd45, %fd2, %fd80;
	add.f64 	%fd46, %fd1, %fd45;
	div.rn.f64 	%fd47, %fd4, %fd46;
	div.rn.f64 	%fd48, %fd47, %fd46;
	min.f64 	%fd49, %fd48, 0d3FEFFFFFFFF24190;
	mov.f64 	%fd50, 0d3FF0000000000000;
	sub.f64 	%fd51, %fd50, %fd49;
	rcp.rn.f64 	%fd52, %fd51;
	sqrt.rn.f64 	%fd7, %fd52;
	sub.f64 	%fd53, %fd50, %fd7;
	fma.rn.f64 	%fd54, %fd1, %fd53, %fd2;
	sub.f64 	%fd55, %fd50, %fd52;
	fma.rn.f64 	%fd56, %fd80, %fd55, %fd54;
	mul.f64 	%fd57, %fd1, %fd7;
	div.rn.f64 	%fd58, %fd56, %fd57;
	div.rn.f64 	%fd8, %fd1, %fd7;
	add.f64 	%fd59, %fd58, 0d3FF0000000000000;
	div.rn.f64 	%fd60, %fd80, %fd8;
	add.f64 	%fd61, %fd60, %fd59;
	mul.f64 	%fd62, %fd80, 0d3FFAAAAAAAAAAAAB;
	mul.f64 	%fd63, %fd8, %fd61;
	div.rn.f64 	%fd64, %fd62, %fd63;
	mul.f64 	%fd65, %fd8, %fd58;
	mul.f64 	%fd66, %fd65, 0d3FE5555555555556;
	sub.f64 	%fd67, %fd66, %fd80;
	fma.rn.f64 	%fd68, %fd49, %fd64, 0dBFF0000000000000;
	div.rn.f64 	%fd69, %fd67, %fd68;
	sub.f64 	%fd80, %fd80, %fd69;
	abs.f64 	%fd70, %fd67;
	setp.lt.f64 	%p2, %fd70, %fd3;
	setp.eq.f64 	%p3, %fd79, 0d4049000000000000;
	or.pred  	%p4, %p2, %p3;
	@%p4 bra 	$L__BB1_4;
	add.f64 	%fd79, %fd79, 0d3FF0000000000000;
	bra.uni 	$L__BB1_2;
$L__BB1_4:
	st.global.f64 	[%rd2], %fd8;
	ld.global.f64 	%fd71, [%rd1+8];
	mul.f64 	%fd72, %fd7, %fd71;
	add.f64 	%fd73, %fd1, %fd2;
	add.f64 	%fd74, %fd73, %fd80;
	div.rn.f64 	%fd75, %fd72, %fd74;
	st.global.f64 	[%rd2+8], %fd75;
	ld.global.f64 	%fd76, [%rd1+16];
	mul.f64 	%fd77, %fd7, %fd76;
	div.rn.f64 	%fd78, %fd77, %fd74;
	st.global.f64 	[%rd2+16], %fd78;
	st.global.f64 	[%rd2+24], %fd80;
$L__BB1_5:
	ret;

}


// ===== COMPILED SASS (sm_100) =====

	.target	sm_100

	.elftype	@"ET_EXEC"


//--------------------- .note.nv.tkinfo           --------------------------
	.section	.note.nv.tkinfo,"",@"SHT_NOTE"
	.sectionflags	@"SHF_NOTE_NV_TKINFO"
	.tkinfo
        /*0018*/ 	.word	0x00000002
        /*0030*/ 	.string	""
        /*0030*/ 	.string	"ptxas"
        /*0030*/ 	.string	"Cuda compilation tools, release 13.0, V13.0.88"
        /*0030*/ 	.string	"Build cuda_13.0.r13.0/compiler.36424714_0"
        /*0030*/ 	.string	"-arch sm_100 -m 64 "



//--------------------- .note.nv.cuinfo           --------------------------
	.section	.note.nv.cuinfo,"",@"SHT_NOTE"
	.sectionflags	@"SHF_NOTE_NV_CUINFO"
        /*0018*/ 	.short	0x0002
        /*001a*/ 	.short	0x0064
        /*001c*/ 	.short	0x0082
	.zero		2


//--------------------- .nv.info                  --------------------------
	.section	.nv.info,"",@"SHT_CUDA_INFO"
	.align	4


	//----- nvinfo : EIATTR_REGCOUNT
	.align		4
        /*0000*/ 	.byte	0x04, 0x2f
        /*0002*/ 	.short	(.L_1 - .L_0)
	.align		4
.L_0:
        /*0004*/ 	.word	index@(_Z29update_struct_do_compute_flux12UpdateStruct)
        /*0008*/ 	.word	0x0000004c


	//----- nvinfo : EIATTR_FRAME_SIZE
	.align		4
.L_1:
        /*000c*/ 	.byte	0x04, 0x11
        /*000e*/ 	.short	(.L_3 - .L_2)
	.align		4
.L_2:
        /*0010*/ 	.word	index@($__internal_4_$__cuda_sm20_dsqrt_rn_f64_mediumpath_v1)
        /*0014*/ 	.word	0x00000000


	//----- nvinfo : EIATTR_FRAME_SIZE
	.align		4
.L_3:
        /*0018*/ 	.byte	0x04, 0x11
        /*001a*/ 	.short	(.L_5 - .L_4)
	.align		4
.L_4:
        /*001c*/ 	.word	index@($__internal_3_$__cuda_sm20_div_rn_f64_full)
        /*0020*/ 	.word	0x00000000


	//----- nvinfo : EIATTR_FRAME_SIZE
	.align		4
.L_5:
        /*0024*/ 	.byte	0x04, 0x11
        /*0026*/ 	.short	(.L_7 - .L_6)
	.align		4
.L_6:
        /*0028*/ 	.word	index@(_Z29update_struct_do_compute_flux12UpdateStruct)
        /*002c*/ 	.word	0x00000000


	//----- nvinfo : EIATTR_REGCOUNT
	.align		4
.L_7:
        /*0030*/ 	.byte	0x04, 0x2f
        /*0032*/ 	.short	(.L_9 - .L_8)
	.align		4
.L_8:
        /*0034*/ 	.word	index@(_Z29update_struct_do_advance_cons12UpdateStructd)
        /*0038*/ 	.word	0x00000030


	//----- nvinfo : EIATTR_FRAME_SIZE
	.align		4
.L_9:
        /*003c*/ 	.byte	0x04, 0x11
        /*003e*/ 	.short	(.L_11 - .L_10)
	.align		4
.L_10:
        /*0040*/ 	.word	index@($__internal_2_$__cuda_sm20_dsqrt_rn_f64_mediumpath_v1)
        /*0044*/ 	.word	0x00000000


	//----- nvinfo : EIATTR_FRAME_SIZE
	.align		4
.L_11:
        /*0048*/ 	.byte	0x04, 0x11
        /*004a*/ 	.short	(.L_13 - .L_12)
	.align		4
.L_12:
        /*004c*/ 	.word	index@($__internal_1_$__cuda_sm20_div_rn_f64_full)
        /*0050*/ 	.word	0x00000000


	//----- nvinfo : EIATTR_FRAME_SIZE
	.align		4
.L_13:
        /*0054*/ 	.byte	0x04, 0x11
        /*0056*/ 	.short	(.L_15 - .L_14)
	.align		4
.L_14:
        /*0058*/ 	.word	index@($__internal_0_$__cuda_sm20_dblrcp_rn_slowpath_v3)
        /*005c*/ 	.word	0x00000000


	//----- nvinfo : EIATTR_FRAME_SIZE
	.align		4
.L_15:
        /*0060*/ 	.byte	0x04, 0x11
        /*0062*/ 	.short	(.L_17 - .L_16)
	.align		4
.L_16:
        /*0064*/ 	.word	index@(_Z29update_struct_do_advance_cons12UpdateStructd)
        /*0068*/ 	.word	0x00000000


	//----- nvinfo : EIATTR_MIN_STACK_SIZE
	.align		4
.L_17:
        /*006c*/ 	.byte	0x04, 0x12
        /*006e*/ 	.short	(.L_19 - .L_18)
	.align		4
.L_18:
        /*0070*/ 	.word	index@(_Z29update_struct_do_advance_cons12UpdateStructd)
        /*0074*/ 	.word	0x00000000


	//----- nvinfo : EIATTR_MIN_STACK_SIZE
	.align		4
.L_19:
        /*0078*/ 	.byte	0x04, 0x12
        /*007a*/ 	.short	(.L_21 - .L_20)
	.align		4
.L_20:
        /*007c*/ 	.word	index@(_Z29update_struct_do_compute_flux12UpdateStruct)
        /*0080*/ 	.word	0x00000000
.L_21:


//--------------------- .nv.compat                --------------------------
	.section	.nv.compat,"",@"SHT_CUDA_COMPAT_INFO"
	.align	4
        /*0000*/ 	.byte	0x02, 0x09, 0x00, 0x00, 0x02, 0x02, 0x01, 0x00, 0x02, 0x05, 0x05, 0x00, 0x03, 0x07, 0x01, 0x01
        /*0010*/ 	.byte	0x02, 0x03, 0x00, 0x00, 0x02, 0x06, 0x01, 0x00, 0x04, 0x0b, 0x08, 0x00, 0x01, 0x00, 0x00, 0x00
        /*0020*/ 	.byte	0x00, 0x00, 0x00, 0x00


//--------------------- .nv.info._Z29update_struct_do_advance_cons12UpdateStructd --------------------------
	.section	.nv.info._Z29update_struct_do_advance_cons12UpdateStructd,"",@"SHT_CUDA_INFO"
	.sectionflags	@""
	.align	4


	//----- nvinfo : EIATTR_CUDA_API_VERSION
	.align		4
        /*0000*/ 	.byte	0x04, 0x37
        /*0002*/ 	.short	(.L_23 - .L_22)
.L_22:
        /*0004*/ 	.word	0x00000082


	//----- nvinfo : EIATTR_KPARAM_INFO
	.align		4
.L_23:
        /*0008*/ 	.byte	0x04, 0x17
        /*000a*/ 	.short	(.L_25 - .L_24)
.L_24:
        /*000c*/ 	.word	0x00000000
        /*0010*/ 	.short	0x0001
        /*0012*/ 	.short	0x0030
        /*0014*/ 	.byte	0x00, 0xf0, 0x21, 0x00


	//----- nvinfo : EIATTR_KPARAM_INFO
	.align		4
.L_25:
        /*0018*/ 	.byte	0x04, 0x17
        /*001a*/ 	.short	(.L_27 - .L_26)
.L_26:
        /*001c*/ 	.word	0x00000000
        /*0020*/ 	.short	0x0000
        /*0022*/ 	.short	0x0000
        /*0024*/ 	.byte	0x00, 0xf0, 0xc1, 0x00


	//----- nvinfo : EIATTR_SPARSE_MMA_MASK
	.align		4
.L_27:
        /*0028*/ 	.byte	0x03, 0x50
        /*002a*/ 	.short	0x0000


	//----- nvinfo : EIATTR_MAXREG_COUNT
	.align		4
        /*002c*/ 	.byte	0x03, 0x1b
        /*002e*/ 	.short	0x00ff


	//----- nvinfo : EIATTR_MERCURY_ISA_VERSION
	.align		4
        /*0030*/ 	.byte	0x03, 0x5f
        /*0032*/ 	.short	0x0101


	//----- nvinfo : EIATTR_VRC_CTA_INIT_COUNT
	.align		4
        /*0034*/ 	.byte	0x02, 0x4a
	.zero		1
	.zero		1


	//----- nvinfo : EIATTR_EXIT_INSTR_OFFSETS
	.align		4
        /*0038*/ 	.byte	0x04, 0x1c
        /*003a*/ 	.short	(.L_29 - .L_28)


	//   ....[0]....
.L_28:
        /*003c*/ 	.word	0x00000070


	//   ....[1]....
        /*0040*/ 	.word	0x00001af0


	//----- nvinfo : EIATTR_CRS_STACK_SIZE
	.align		4
.L_29:
        /*0044*/ 	.byte	0x04, 0x1e
        /*0046*/ 	.short	(.L_31 - .L_30)
.L_30:
        /*0048*/ 	.word	0x00000000


	//----- nvinfo : EIATTR_CBANK_PARAM_SIZE
	.align		4
.L_31:
        /*004c*/ 	.byte	0x03, 0x19
        /*004e*/ 	.short	0x0038


	//----- nvinfo : EIATTR_PARAM_CBANK
	.align		4
        /*0050*/ 	.byte	0x04, 0x0a
        /*0052*/ 	.short	(.L_33 - .L_32)
	.align		4
.L_32:
        /*0054*/ 	.word	index@(.nv.constant0._Z29update_struct_do_advance_cons12UpdateStructd)
        /*0058*/ 	.short	0x0380
        /*005a*/ 	.short	0x0038


	//----- nvinfo : EIATTR_SW_WAR
	.align		4
.L_33:
        /*005c*/ 	.byte	0x04, 0x36
        /*005e*/ 	.short	(.L_35 - .L_34)
.L_34:
        /*0060*/ 	.word	0x00000008
.L_35:


//--------------------- .nv.info._Z29update_struct_do_compute_flux12UpdateStruct --------------------------
	.section	.nv.info._Z29update_struct_do_compute_flux12UpdateStruct,"",@"SHT_CUDA_INFO"
	.sectionflags	@""
	.align	4


	//----- nvinfo : EIATTR_CUDA_API_VERSION
	.align		4
        /*0000*/ 	.byte	0x04, 0x37
        /*0002*/ 	.short	(.L_37 - .L_36)
.L_36:
        /*0004*/ 	.word	0x00000082


	//----- nvinfo : EIATTR_KPARAM_INFO
	.align		4
.L_37:
        /*0008*/ 	.byte	0x04, 0x17
        /*000a*/ 	.short	(.L_39 - .L_38)
.L_38:
        /*000c*/ 	.word	0x00000000
        /*0010*/ 	.short	0x0000
        /*0012*/ 	.short	0x0000
        /*0014*/ 	.byte	0x00, 0xf0, 0xc1, 0x00


	//----- nvinfo : EIATTR_SPARSE_MMA_MASK
	.align		4
.L_39:
        /*0018*/ 	.byte	0x03, 0x50
        /*001a*/ 	.short	0x0000


	//----- nvinfo : EIATTR_MAXREG_COUNT
	.align		4
        /*001c*/ 	.byte	0x03, 0x1b
        /*001e*/ 	.short	0x00ff


	//----- nvinfo : EIATTR_MERCURY_ISA_VERSION
	.align		4
        /*0020*/ 	.byte	0x03, 0x5f
        /*0022*/ 	.short	0x0101


	//----- nvinfo : EIATTR_VRC_CTA_INIT_COUNT
	.align		4
        /*0024*/ 	.byte	0x02, 0x4a
	.zero		1
	.zero		1


	//----- nvinfo : EIATTR_EXIT_INSTR_OFFSETS
	.align		4
        /*0028*/ 	.byte	0x04, 0x1c
        /*002a*/ 	.short	(.L_41 - .L_40)


	//   ....[0]....
.L_40:
        /*002c*/ 	.word	0x00000070


	//   ....[1]....
        /*0030*/ 	.word	0x00002ed0


	//----- nvinfo : EIATTR_CRS_STACK_SIZE
	.align		4
.L_41:
        /*0034*/ 	.byte	0x04, 0x1e
        /*0036*/ 	.short	(.L_43 - .L_42)
.L_42:
        /*0038*/ 	.word	0x00000000


	//----- nvinfo : EIATTR_CBANK_PARAM_SIZE
	.align		4
.L_43:
        /*003c*/ 	.byte	0x03, 0x19
        /*003e*/ 	.short	0x0030


	//----- nvinfo : EIATTR_PARAM_CBANK
	.align		4
        /*0040*/ 	.byte	0x04, 0x0a
        /*0042*/ 	.short	(.L_45 - .L_44)
	.align		4
.L_44:
        /*0044*/ 	.word	index@(.nv.constant0._Z29update_struct_do_compute_flux12UpdateStruct)
        /*0048*/ 	.short	0x0380
        /*004a*/ 	.short	0x0030


	//----- nvinfo : EIATTR_SW_WAR
	.align		4
.L_45:
        /*004c*/ 	.byte	0x04, 0x36
        /*004e*/ 	.short	(.L_47 - .L_46)
.L_46:
        /*0050*/ 	.word	0x00000008
.L_47:


//--------------------- .nv.callgraph             --------------------------
	.section	.nv.callgraph,"",@"SHT_CUDA_CALLGRAPH"
	.align	4
	.sectionentsize	8
	.align		4
        /*0000*/ 	.word	0x00000000
	.align		4
        /*0004*/ 	.word	0xffffffff
	.align		4
        /*0008*/ 	.word	0x00000000
	.align		4
        /*000c*/ 	.word	0xfffffffe
	.align		4
        /*0010*/ 	.word	0x00000000
	.align		4
        /*0014*/ 	.word	0xfffffffd
	.align		4
        /*0018*/ 	.word	0x00000000
	.align		4
        /*001c*/ 	.word	0xfffffffc


//--------------------- .text._Z29update_struct_do_advance_cons12UpdateStructd --------------------------
	.section	.text._Z29update_struct_do_advance_cons12UpdateStructd,"ax",@progbits
	.align	128
        .global         _Z29update_struct_do_advance_cons12UpdateStructd
        .type           _Z29update_struct_do_advance_cons12UpdateStructd,@function
        .size           _Z29update_struct_do_advance_cons12UpdateStructd,(.L_x_107 - _Z29update_struct_do_advance_cons12UpdateStructd)
        .other          _Z29update_struct_do_advance_cons12UpdateStructd,@"STO_CUDA_ENTRY STV_DEFAULT"
_Z29update_struct_do_advance_cons12UpdateStructd:
.text._Z29update_struct_do_advance_cons12UpdateStructd:
[----:B------:R-:W-:Y:S01]  /*0000*/  LDC R1, c[0x0][0x37c] ;  /* 0x0000df00ff017b82 */ /* 0x000fe20000000800 */
[----:B------:R-:W0:Y:S07]  /*0010*/  S2R R3, SR_TID.X ;  /* 0x0000000000037919 */ /* 0x000e2e0000002100 */
[----:B------:R-:W0:Y:S01]  /*0020*/  S2UR UR4, SR_CTAID.X ;  /* 0x00000000000479c3 */ /* 0x000e220000002500 */
[----:B------:R-:W1:Y:S07]  /*0030*/  LDCU UR5, c[0x0][0x380] ;  /* 0x00007000ff0577ac */ /* 0x000e6e0008000800 */
[----:B------:R-:W0:Y:S02]  /*0040*/  LDC R2, c[0x0][0x360] ;  /* 0x0000d800ff027b82 */ /* 0x000e240000000800 */
[----:B0-----:R-:W-:-:S05]  /*0050*/  IMAD R2, R2, UR4, R3 ;  /* 0x0000000402027c24 */ /* 0x001fca000f8e0203 */
[----:B-1----:R-:W-:-:S13]  /*0060*/  ISETP.GE.AND P0, PT, R2, UR5, PT ;  /* 0x0000000502007c0c */ /* 0x002fda000bf06270 */
[----:B------:R-:W-:Y:S05]  /*0070*/  @P0 EXIT ;  /* 0x000000000000094d */ /* 0x000fea0003800000 */
[----:B------:R-:W0:Y:S01]  /*0080*/  I2F.F64 R14, UR5 ;  /* 0x00000005000e7d12 */ /* 0x000e220008201c00 */
[----:B------:R-:W-:Y:S01]  /*0090*/  IMAD.MOV.U32 R4, RZ, RZ, 0x1 ;  /* 0x00000001ff047424 */ /* 0x000fe200078e00ff */
[----:B------:R-:W1:Y:S01]  /*00a0*/  LDC.64 R18, c[0x0][0x388] ;  /* 0x0000e200ff127b82 */ /* 0x000e620000000a00 */
[----:B------:R-:W1:Y:S01]  /*00b0*/  LDCU.64 UR4, c[0x0][0x390] ;  /* 0x00007200ff0477ac */ /* 0x000e620008000a00 */
[----:B------:R-:W2:Y:S04]  /*00c0*/  LDCU.64 UR8, c[0x0][0x358] ;  /* 0x00006b00ff0877ac */ /* 0x000ea80008000a00 */
[----:B0-----:R-:W0:Y:S01]  /*00d0*/  MUFU.RCP64H R5, R15 ;  /* 0x0000000f00057308 */ /* 0x001e220000001800 */
[----:B-1----:R-:W-:Y:S02]  /*00e0*/  DADD R18, -R18, UR4 ;  /* 0x0000000412127e29 */ /* 0x002fe40008000100 */
[----:B0-----:R-:W-:-:S08]  /*00f0*/  DFMA R6, -R14, R4, 1 ;  /* 0x3ff000000e06742b */ /* 0x001fd00000000104 */
[----:B------:R-:W-:Y:S01]  /*0100*/  FSETP.GEU.AND P1, PT, |R19|, 6.5827683646048100446e-37, PT ;  /* 0x036000001300780b */ /* 0x000fe20003f2e200 */
[----:B------:R-:W-:-:S08]  /*0110*/  DFMA R6, R6, R6, R6 ;  /* 0x000000060606722b */ /* 0x000fd00000000006 */
[----:B------:R-:W-:-:S08]  /*0120*/  DFMA R6, R4, R6, R4 ;  /* 0x000000060406722b */ /* 0x000fd00000000004 */
[----:B------:R-:W-:-:S08]  /*0130*/  DFMA R4, -R14, R6, 1 ;  /* 0x3ff000000e04742b */ /* 0x000fd00000000106 */
[----:B------:R-:W-:-:S08]  /*0140*/  DFMA R4, R6, R4, R6 ;  /* 0x000000040604722b */ /* 0x000fd00000000006 */
[----:B------:R-:W-:-:S08]  /*0150*/  DMUL R20, R18, R4 ;  /* 0x0000000412147228 */ /* 0x000fd00000000000 */
[----:B------:R-:W-:-:S08]  /*0160*/  DFMA R6, -R14, R20, R18 ;  /* 0x000000140e06722b */ /* 0x000fd00000000112 */
[----:B------:R-:W-:-:S10]  /*0170*/  DFMA R20, R4, R6, R20 ;  /* 0x000000060414722b */ /* 0x000fd40000000014 */
[----:B------:R-:W-:-:S05]  /*0180*/  FFMA R0, RZ, R15, R21 ;  /* 0x0000000fff007223 */ /* 0x000fca0000000015 */
[----:B------:R-:W-:-:S13]  /*0190*/  FSETP.GT.AND P0, PT, |R0|, 1.469367938527859385e-39, PT ;  /* 0x001000000000780b */ /* 0x000fda0003f04200 */
[----:B--2---:R-:W-:Y:S05]  /*01a0*/  @P0 BRA P1, `(.L_x_0) ;  /* 0x0000000000100947 */ /* 0x004fea0000800000 */
[----:B------:R-:W-:-:S07]  /*01b0*/  MOV R8, 0x1d0 ;  /* 0x000001d000087802 */ /* 0x000fce0000000f00 */
[----:B------:R-:W-:Y:S05]  /*01c0*/  CALL.REL.NOINC `($__internal_1_$__cuda_sm20_div_rn_f64_full) ;  /* 0x0000001800f47944 */ /* 0x000fea0003c00000 */
[----:B------:R-:W-:Y:S02]  /*01d0*/  IMAD.MOV.U32 R20, RZ, RZ, R42 ;  /* 0x000000ffff147224 */ /* 0x000fe400078e002a */
[----:B------:R-:W-:-:S07]  /*01e0*/  IMAD.MOV.U32 R21, RZ, RZ, R43 ;  /* 0x000000ffff157224 */ /* 0x000fce00078e002b */
.L_x_0:
[----:B------:R-:W0:Y:S01]  /*01f0*/  LDC.64 R4, c[0x0][0x3a8] ;  /* 0x0000ea00ff047b82 */ /* 0x000e220000000a00 */
[----:B------:R-:W-:Y:S01]  /*0200*/  IMAD.SHL.U32 R13, R2, 0x4, RZ ;  /* 0x00000004020d7824 */ /* 0x000fe200078e00ff */
[----:B------:R-:W1:Y:S01]  /*0210*/  MUFU.RCP64H R9, R21 ;  /* 0x0000001500097308 */ /* 0x000e620000001800 */
[----:B------:R-:W-:Y:S01]  /*0220*/  IMAD.MOV.U32 R8, RZ, RZ, 0x1 ;  /* 0x00000001ff087424 */ /* 0x000fe200078e00ff */
[----:B------:R-:W2:Y:S04]  /*0230*/  LDCU.64 UR4, c[0x0][0x3b0] ;  /* 0x00007600ff0477ac */ /* 0x000ea80008000a00 */
[----:B------:R-:W3:Y:S08]  /*0240*/  LDC.64 R40, c[0x0][0x3a0] ;  /* 0x0000e800ff287b82 */ /* 0x000ef00000000a00 */
[----:B------:R-:W4:Y:S01]  /*0250*/  LDC.64 R38, c[0x0][0x398] ;  /* 0x0000e600ff267b82 */ /* 0x000f220000000a00 */
[----:B0-----:R-:W-:-:S05]  /*0260*/  IMAD.WIDE R4, R13, 0x8, R4 ;  /* 0x000000080d047825 */ /* 0x001fca00078e0204 */
[----:B------:R-:W5:Y:S04]  /*0270*/  LDG.E.64 R2, desc[UR8][R4.64+0x20] ;  /* 0x0000200804027981 */ /* 0x000f68000c1e1b00 */
[----:B------:R-:W5:Y:S01]  /*0280*/  LDG.E.64 R6, desc[UR8][R4.64] ;  /* 0x0000000804067981 */ /* 0x000f62000c1e1b00 */
[----:B-1----:R-:W-:Y:S01]  /*0290*/  DFMA R10, R8, -R20, 1 ;  /* 0x3ff00000080a742b */ /* 0x002fe20000000814 */
[----:B------:R-:W-:Y:S01]  /*02a0*/  BSSY.RECONVERGENT B1, `(.L_x_1) ;  /* 0x0000014000017945 */ /* 0x000fe20003800200 */
[----:B---3--:R-:W-:-:S04]  /*02b0*/  IMAD.WIDE R40, R13, 0x8, R40 ;  /* 0x000000080d287825 */ /* 0x008fc800078e0228 */
[----:B----4-:R-:W-:Y:S02]  /*02c0*/  IMAD.WIDE R38, R13, 0x8, R38 ;  /* 0x000000080d267825 */ /* 0x010fe400078e0226 */
[----:B------:R-:W-:-:S08]  /*02d0*/  DFMA R10, R10, R10, R10 ;  /* 0x0000000a0a0a722b */ /* 0x000fd0000000000a */
[----:B------:R-:W-:Y:S02]  /*02e0*/  DFMA R10, R8, R10, R8 ;  /* 0x0000000a080a722b */ /* 0x000fe40000000008 */
[----:B-----5:R-:W-:-:S06]  /*02f0*/  DADD R2, R2, -R6 ;  /* 0x0000000002027229 */ /* 0x020fcc0000000806 */
[----:B------:R-:W-:Y:S02]  /*0300*/  DFMA R6, R10, -R20, 1 ;  /* 0x3ff000000a06742b */ /* 0x000fe40000000814 */
[----:B--2---:R-:W-:-:S06]  /*0310*/  DMUL R18, R2, UR4 ;  /* 0x0000000402127c28 */ /* 0x004fcc0008000000 */
[----:B------:R-:W-:-:S08]  /*0320*/  DFMA R6, R10, R6, R10 ;  /* 0x000000060a06722b */ /* 0x000fd0000000000a */
[----:B------:R-:W-:Y:S01]  /*0330*/  DMUL R42, R18, R6 ;  /* 0x00000006122a7228 */ /* 0x000fe20000000000 */
[----:B------:R-:W-:-:S07]  /*0340*/  FSETP.GEU.AND P1, PT, |R19|, 6.5827683646048100446e-37, PT ;  /* 0x036000001300780b */ /* 0x000fce0003f2e200 */
[----:B------:R-:W-:-:S08]  /*0350*/  DFMA R2, R42, -R20, R18 ;  /* 0x800000142a02722b */ /* 0x000fd00000000012 */
[----:B------:R-:W-:-:S10]  /*0360*/  DFMA R42, R6, R2, R42 ;  /* 0x00000002062a722b */ /* 0x000fd4000000002a */
[----:B------:R-:W-:-:S05]  /*0370*/  FFMA R0, RZ, R21, R43 ;  /* 0x00000015ff007223 */ /* 0x000fca000000002b */
[----:B------:R-:W-:-:S13]  /*0380*/  FSETP.GT.AND P0, PT, |R0|, 1.469367938527859385e-39, PT ;  /* 0x001000000000780b */ /* 0x000fda0003f04200 */
[----:B------:R-:W-:Y:S05]  /*0390*/  @P0 BRA P1, `(.L_x_2) ;  /* 0x0000000000100947 */ /* 0x000fea0000800000 */
[----:B------:R-:W-:Y:S01]  /*03a0*/  IMAD.MOV.U32 R14, RZ, RZ, R20 ;  /* 0x000000ffff0e7224 */ /* 0x000fe200078e0014 */
[----:B------:R-:W-:Y:S01]  /*03b0*/  MOV R8, 0x3e0 ;  /* 0x000003e000087802 */ /* 0x000fe20000000f00 */
[----:B------:R-:W-:-:S07]  /*03c0*/  IMAD.MOV.U32 R15, RZ, RZ, R21 ;  /* 0x000000ffff0f7224 */ /* 0x000fce00078e0015 */
[----:B------:R-:W-:Y:S05]  /*03d0*/  CALL.REL.NOINC `($__internal_1_$__cuda_sm20_div_rn_f64_full) ;  /* 0x0000001800707944 */ /* 0x000fea0003c00000 */
.L_x_2:
[----:B------:R-:W-:Y:S05]  /*03e0*/  BSYNC.RECONVERGENT B1 ;  /* 0x0000000000017941 */ /* 0x000fea0003800200 */
.L_x_1:
[----:B------:R-:W2:Y:S01]  /*03f0*/  LDG.E.64 R36, desc[UR8][R40.64] ;  /* 0x0000000828247981 */ /* 0x000ea2000c1e1b00 */
[----:B------:R-:W0:Y:S01]  /*0400*/  MUFU.RCP64H R9, R21 ;  /* 0x0000001500097308 */ /* 0x000e220000001800 */
[----:B------:R-:W-:Y:S01]  /*0410*/  MOV R8, 0x1 ;  /* 0x0000000100087802 */ /* 0x000fe20000000f00 */
[----:B------:R-:W1:Y:S01]  /*0420*/  LDCU.64 UR4, c[0x0][0x3b0] ;  /* 0x00007600ff0477ac */ /* 0x000e620008000a00 */
[----:B--2---:R-:W-:-:S07]  /*0430*/  DADD R36, R36, -R42 ;  /* 0x0000000024247229 */ /* 0x004fce000000082a */
[----:B------:R2:W-:Y:S04]  /*0440*/  STG.E.64 desc[UR8][R40.64], R36 ;  /* 0x0000002428007986 */ /* 0x0005e8000c101b08 */
[----:B------:R-:W3:Y:S04]  /*0450*/  LDG.E.64 R2, desc[UR8][R4.64+0x28] ;  /* 0x0000280804027981 */ /* 0x000ee8000c1e1b00 */
[----:B------:R-:W3:Y:S01]  /*0460*/  LDG.E.64 R6, desc[UR8][R4.64+0x8] ;  /* 0x0000080804067981 */ /* 0x000ee2000c1e1b00 */
[----:B0-----:R-:W-:Y:S01]  /*0470*/  DFMA R10, R8, -R20, 1 ;  /* 0x3ff00000080a742b */ /* 0x001fe20000000814 */
[----:B------:R-:W-:Y:S07]  /*0480*/  BSSY.RECONVERGENT B1, `(.L_x_3) ;  /* 0x0000012000017945 */ /* 0x000fee0003800200 */
[----:B------:R-:W-:-:S08]  /*0490*/  DFMA R10, R10, R10, R10 ;  /* 0x0000000a0a0a722b */ /* 0x000fd0000000000a */
[----:B------:R-:W-:Y:S02]  /*04a0*/  DFMA R10, R8, R10, R8 ;  /* 0x0000000a080a722b */ /* 0x000fe40000000008 */
[----:B---3--:R-:W-:-:S06]  /*04b0*/  DADD R2, R2, -R6 ;  /* 0x0000000002027229 */ /* 0x008fcc0000000806 */
[----:B------:R-:W-:Y:S02]  /*04c0*/  DFMA R6, R10, -R20, 1 ;  /* 0x3ff000000a06742b */ /* 0x000fe40000000814 */
[----:B-1----:R-:W-:-:S06]  /*04d0*/  DMUL R18, R2, UR4 ;  /* 0x0000000402127c28 */ /* 0x002fcc0008000000 */
[----:B------:R-:W-:-:S08]  /*04e0*/  DFMA R6, R10, R6, R10 ;  /* 0x000000060a06722b */ /* 0x000fd0000000000a */
[----:B------:R-:W-:Y:S01]  /*04f0*/  DMUL R42, R6, R18 ;  /* 0x00000012062a7228 */ /* 0x000fe20000000000 */
[----:B------:R-:W-:-:S07]  /*0500*/  FSETP.GEU.AND P1, PT, |R19|, 6.5827683646048100446e-37, PT ;  /* 0x036000001300780b */ /* 0x000fce0003f2e200 */
[----:B------:R-:W-:-:S08]  /*0510*/  DFMA R2, R42, -R20, R18 ;  /* 0x800000142a02722b */ /* 0x000fd00000000012 */
[----:B------:R-:W-:-:S10]  /*0520*/  DFMA R42, R6, R2, R42 ;  /* 0x00000002062a722b */ /* 0x000fd4000000002a */
[----:B------:R-:W-:-:S05]  /*0530*/  FFMA R0, RZ, R21, R43 ;  /* 0x00000015ff007223 */ /* 0x000fca000000002b */
[----:B------:R-:W-:-:S13]  /*0540*/  FSETP.GT.AND P0, PT, |R0|, 1.469367938527859385e-39, PT ;  /* 0x001000000000780b */ /* 0x000fda0003f04200 */
[----:B--2---:R-:W-:Y:S05]  /*0550*/  @P0 BRA P1, `(.L_x_4) ;  /* 0x0000000000100947 */ /* 0x004fea0000800000 */
[----:B------:R-:W-:Y:S01]  /*0560*/  IMAD.MOV.U32 R14, RZ, RZ, R20 ;  /* 0x000000ffff0e7224 */ /* 0x000fe200078e0014 */
[----:B------:R-:W-:Y:S01]  /*0570*/  MOV R8, 0x5a0 ;  /* 0x000005a000087802 */ /* 0x000fe20000000f00 */
[----:B------:R-:W-:-:S07]  /*0580*/  IMAD.MOV.U32 R15, RZ, RZ, R21 ;  /* 0x000000ffff0f7224 */ /* 0x000fce00078e0015 */
[----:B------:R-:W-:Y:S05]  /*0590*/  CALL.REL.NOINC `($__internal_1_$__cuda_sm20_div_rn_f64_full) ;  /* 0x0000001800007944 */ /* 0x000fea0003c00000 */
.L_x_4:
[----:B------:R-:W-:Y:S05]  /*05a0*/  BSYNC.RECONVERGENT B1 ;  /* 0x0000000000017941 */ /* 0x000fea0003800200 */
.L_x_3:
[----:B------:R-:W2:Y:S01]  /*05b0*/  LDG.E.64 R32, desc[UR8][R40.64+0x8] ;  /* 0x0000080828207981 */ /* 0x000ea2000c1e1b00 */
[----:B------:R-:W0:Y:S01]  /*05c0*/  MUFU.RCP64H R9, R21 ;  /* 0x0000001500097308 */ /* 0x000e220000001800 */
[----:B------:R-:W-:Y:S01]  /*05d0*/  IMAD.MOV.U32 R8, RZ, RZ, 0x1 ;  /* 0x00000001ff087424 */ /* 0x000fe200078e00ff */
        /* <DEDUP_REMOVED lines=24> */
.L_x_6:
[----:B------:R-:W-:Y:S05]  /*0760*/  BSYNC.RECONVERGENT B1 ;  /* 0x0000000000017941 */ /* 0x000fea0003800200 */
.L_x_5:
        /* <DEDUP_REMOVED lines=23> */
[----:B------:R-:W-:Y:S01]  /*08e0*/  MOV R14, R20 ;  /* 0x00000014000e7202 */ /* 0x000fe20000000f00 */
[----:B------:R-:W-:Y:S01]  /*08f0*/  IMAD.MOV.U32 R15, RZ, RZ, R21 ;  /* 0x000000ffff0f7224 */ /* 0x000fe200078e0015 */
[----:B------:R-:W-:-:S07]  /*0900*/  MOV R8, 0x920 ;  /* 0x0000092000087802 */ /* 0x000fce0000000f00 */
[----:B------:R-:W-:Y:S05]  /*0910*/  CALL.REL.NOINC `($__internal_1_$__cuda_sm20_div_rn_f64_full) ;  /* 0x0000001400207944 */ /* 0x000fea0003c00000 */
.L_x_8:
[----:B------:R-:W-:Y:S05]  /*0920*/  BSYNC.RECONVERGENT B1 ;  /* 0x0000000000017941 */ /* 0x000fea0003800200 */
.L_x_7:
[----:B------:R-:W2:Y:S01]  /*0930*/  LDG.E.64 R34, desc[UR8][R40.64+0x18] ;  /* 0x0000180828227981 */ /* 0x000ea2000c1e1b00 */
[----:B------:R-:W-:Y:S01]  /*0940*/  DMUL R2, R2, R2 ;  /* 0x0000000202027228 */ /* 0x000fe20000000000 */
[----:B------:R-:W-:Y:S01]  /*0950*/  UMOV UR4, 0x812dea11 ;  /* 0x812dea1100047882 */ /* 0x000fe20000000000 */
[----:B------:R-:W-:Y:S01]  /*0960*/  UMOV UR5, 0x3d719799 ;  /* 0x3d71979900057882 */ /* 0x000fe20000000000 */
[----:B------:R-:W-:Y:S01]  /*0970*/  BSSY.RECONVERGENT B1, `(.L_x_9) ;  /* 0x00000e5000017945 */ /* 0x000fe20003800200 */
[----:B------:R-:W-:Y:S01]  /*0980*/  DMUL R30, R36, UR4 ;  /* 0x00000004241e7c28 */ /* 0x000fe20008000000 */
[----:B------:R-:W-:Y:S02]  /*0990*/  CS2R R28, SRZ ;  /* 0x00000000001c7805 */ /* 0x000fe4000001ff00 */
[----:B------:R-:W-:Y:S01]  /*09a0*/  CS2R R26, SRZ ;  /* 0x00000000001a7805 */ /* 0x000fe2000001ff00 */
[----:B------:R-:W-:Y:S02]  /*09b0*/  DFMA R32, R32, R32, R2 ;  /* 0x000000202020722b */ /* 0x000fe40000000002 */
[----:B--2---:R-:W-:-:S07]  /*09c0*/  DADD R34, R34, -R42 ;  /* 0x0000000022227229 */ /* 0x004fce000000082a */
[----:B------:R0:W-:Y:S04]  /*09d0*/  STG.E.64 desc[UR8][R40.64+0x18], R34 ;  /* 0x0000182228007986 */ /* 0x0001e8000c101b08 */
.L_x_28:
[----:B------:R-:W-:Y:S01]  /*09e0*/  DADD R2, R34, R26 ;  /* 0x0000000022027229 */ /* 0x000fe2000000001a */
[----:B------:R-:W-:Y:S01]  /*09f0*/  IMAD.MOV.U32 R4, RZ, RZ, 0x1 ;  /* 0x00000001ff047424 */ /* 0x000fe200078e00ff */
[----:B------:R-:W-:Y:S01]  /*0a00*/  FSETP.GEU.AND P1, PT, |R33|, 6.5827683646048100446e-37, PT ;  /* 0x036000002100780b */ /* 0x000fe20003f2e200 */
[----:B------:R-:W-:Y:S05]  /*0a10*/  BSSY.RECONVERGENT B2, `(.L_x_10) ;  /* 0x0000014000027945 */ /* 0x000fea0003800200 */
[----:B------:R-:W-:-:S06]  /*0a20*/  DADD R2, R36, R2 ;  /* 0x0000000024027229 */ /* 0x000fcc0000000002 */
[----:B------:R-:W1:Y:S02]  /*0a30*/  MUFU.RCP64H R5, R3 ;  /* 0x0000000300057308 */ /* 0x000e640000001800 */
[----:B-1----:R-:W-:-:S08]  /*0a40*/  DFMA R6, -R2, R4, 1 ;  /* 0x3ff000000206742b */ /* 0x002fd00000000104 */
        /* <DEDUP_REMOVED lines=9> */
[----:B------:R-:W-:Y:S05]  /*0ae0*/  @P0 BRA P1, `(.L_x_11) ;  /* 0x0000000000180947 */ /* 0x000fea0000800000 */
[----:B------:R-:W-:Y:S01]  /*0af0*/  IMAD.MOV.U32 R18, RZ, RZ, R32 ;  /* 0x000000ffff127224 */ /* 0x000fe200078e0020 */
[----:B------:R-:W-:Y:S01]  /*0b00*/  MOV R8, 0xb50 ;  /* 0x00000b5000087802 */ /* 0x000fe20000000f00 */
[----:B------:R-:W-:Y:S02]  /*0b10*/  IMAD.MOV.U32 R19, RZ, RZ, R33 ;  /* 0x000000ffff137224 */ /* 0x000fe400078e0021 */
[----:B------:R-:W-:Y:S02]  /*0b20*/  IMAD.MOV.U32 R14, RZ, RZ, R2 ;  /* 0x000000ffff0e7224 */ /* 0x000fe400078e0002 */
[----:B------:R-:W-:-:S07]  /*0b30*/  IMAD.MOV.U32 R15, RZ, RZ, R3 ;  /* 0x000000ffff0f7224 */ /* 0x000fce00078e0003 */
[----:B0-----:R-:W-:Y:S05]  /*0b40*/  CALL.REL.NOINC `($__internal_1_$__cuda_sm20_div_rn_f64_full) ;  /* 0x0000001000947944 */ /* 0x001fea0003c00000 */
.L_x_11:
[----:B------:R-:W-:Y:S05]  /*0b50*/  BSYNC.RECONVERGENT B2 ;  /* 0x0000000000027941 */ /* 0x000fea0003800200 */
.L_x_10:
[----:B------:R-:W1:Y:S01]  /*0b60*/  MUFU.RCP64H R5, R3 ;  /* 0x0000000300057308 */ /* 0x000e620000001800 */
[----:B------:R-:W-:Y:S01]  /*0b70*/  MOV R4, 0x1 ;  /* 0x0000000100047802 */ /* 0x000fe20000000f00 */
[----:B------:R-:W-:Y:S01]  /*0b80*/  BSSY.RECONVERGENT B2, `(.L_x_12) ;  /* 0x0000015000027945 */ /* 0x000fe20003800200 */
[----:B------:R-:W-:-:S04]  /*0b90*/  FSETP.GEU.AND P1, PT, |R43|, 6.5827683646048100446e-37, PT ;  /* 0x036000002b00780b */ /* 0x000fc80003f2e200 */
        /* <DEDUP_REMOVED lines=17> */
[----:B------:R-:W-:Y:S02]  /*0cb0*/  IMAD.MOV.U32 R4, RZ, RZ, R42 ;  /* 0x000000ffff047224 */ /* 0x000fe400078e002a */
[----:B------:R-:W-:-:S07]  /*0cc0*/  IMAD.MOV.U32 R5, RZ, RZ, R43 ;  /* 0x000000ffff057224 */ /* 0x000fce00078e002b */
.L_x_13:
[----:B------:R-:W-:Y:S05]  /*0cd0*/  BSYNC.RECONVERGENT B2 ;  /* 0x0000000000027941 */ /* 0x000fea0003800200 */
.L_x_12:
[----:B------:R-:W-:Y:S01]  /*0ce0*/  UMOV UR4, 0xfff24190 ;  /* 0xfff2419000047882 */ /* 0x000fe20000000000 */
[----:B------:R-:W-:Y:S01]  /*0cf0*/  UMOV UR5, 0x3fefffff ;  /* 0x3fefffff00057882 */ /* 0x000fe20000000000 */
[----:B------:R-:W-:Y:S01]  /*0d00*/  MOV R0, R5 ;  /* 0x0000000500007202 */ /* 0x000fe20000000f00 */
[----:B------:R-:W-:Y:S01]  /*0d10*/  DSETP.MIN.AND P0, P1, R4, UR4, PT ;  /* 0x0000000404007e2a */ /* 0x000fe2000b900000 */
[----:B------:R-:W-:Y:S01]  /*0d20*/  UMOV UR6, UR5 ;  /* 0x0000000500067c82 */ /* 0x000fe20008000000 */
[----:B------:R-:W-:Y:S04]  /*0d30*/  BSSY.RECONVERGENT B0, `(.L_x_14) ;  /* 0x0000015000007945 */ /* 0x000fe80003800200 */
[----:B------:R-:W-:Y:S01]  /*0d40*/  FSEL R25, R0, UR6, P0 ;  /* 0x0000000600197c08 */ /* 0x000fe20008000000 */
[----:B------:R-:W-:Y:S01]  /*0d50*/  IMAD.U32 R0, RZ, RZ, UR6 ;  /* 0x00000006ff007e24 */ /* 0x000fe2000f8e00ff */
[----:B------:R-:W-:-:S06]  /*0d60*/  SEL R24, R4, UR4, P0 ;  /* 0x0000000404187c07 */ /* 0x000fcc0008000000 */
[----:B------:R-:W-:-:S06]  /*0d70*/  @P1 LOP3.LUT R25, R0, 0x80000, RZ, 0xfc, !PT ;  /* 0x0008000000191812 */ /* 0x000fcc00078efcff */
[----:B------:R-:W-:-:S06]  /*0d80*/  DADD R8, -R24, 1 ;  /* 0x3ff0000018087429 */ /* 0x000fcc0000000100 */
[----:B------:R-:W1:Y:S04]  /*0d90*/  MUFU.RCP64H R3, R9 ;  /* 0x0000000900037308 */ /* 0x000e680000001800 */
[----:B------:R-:W-:-:S05]  /*0da0*/  VIADD R2, R9, 0x300402 ;  /* 0x0030040209027836 */ /* 0x000fca0000000000 */
[----:B------:R-:W-:Y:S01]  /*0db0*/  FSETP.GEU.AND P0, PT, |R2|, 5.8789094863358348022e-39, PT ;  /* 0x004004020200780b */ /* 0x000fe20003f0e200 */
[----:B-1----:R-:W-:-:S08]  /*0dc0*/  DFMA R4, -R8, R2, 1 ;  /* 0x3ff000000804742b */ /* 0x002fd00000000102 */
[----:B------:R-:W-:-:S08]  /*0dd0*/  DFMA R4, R4, R4, R4 ;  /* 0x000000040404722b */ /* 0x000fd00000000004 */
[----:B------:R-:W-:-:S08]  /*0de0*/  DFMA R4, R2, R4, R2 ;  /* 0x000000040204722b */ /* 0x000fd00000000002 */
[----:B------:R-:W-:-:S08]  /*0df0*/  DFMA R6, -R8, R4, 1 ;  /* 0x3ff000000806742b */ /* 0x000fd00000000104 */
[----:B------:R-:W-:Y:S01]  /*0e00*/  DFMA R2, R4, R6, R4 ;  /* 0x000000060402722b */ /* 0x000fe20000000004 */
[----:B------:R-:W-:Y:S10]  /*0e10*/  @P0 BRA `(.L_x_15) ;  /* 0x0000000000180947 */ /* 0x000ff40003800000 */
[----:B------:R-:W-:-:S05]  /*0e20*/  LOP3.LUT R0, R9, 0x7fffffff, RZ, 0xc0, !PT ;  /* 0x7fffffff09007812 */ /* 0x000fca00078ec0ff */
[----:B------:R-:W-:Y:S01]  /*0e30*/  VIADD R6, R0, 0xfff00000 ;  /* 0xfff0000000067836 */ /* 0x000fe20000000000 */
[----:B------:R-:W-:-:S07]  /*0e40*/  MOV R0, 0xe60 ;  /* 0x00000e6000007802 */ /* 0x000fce0000000f00 */
[----:B0-----:R-:W-:Y:S05]  /*0e50*/  CALL.REL.NOINC `($__internal_0_$__cuda_sm20_dblrcp_rn_slowpath_v3) ;  /* 0x0000000c00287944 */ /* 0x001fea0003c00000 */
[----:B------:R-:W-:Y:S02]  /*0e60*/  IMAD.MOV.U32 R2, RZ, RZ, R4 ;  /* 0x000000ffff027224 */ /* 0x000fe400078e0004 */
[----:B------:R-:W-:-:S07]  /*0e70*/  IMAD.MOV.U32 R3, RZ, RZ, R5 ;  /* 0x000000ffff037224 */ /* 0x000fce00078e0005 */
.L_x_15:
[----:B------:R-:W-:Y:S05]  /*0e80*/  BSYNC.RECONVERGENT B0 ;  /* 0x0000000000007941 */ /* 0x000fea0003800200 */
.L_x_14:
[----:B------:R-:W1:Y:S01]  /*0e90*/  MUFU.RSQ64H R5, R3 ;  /* 0x0000000300057308 */ /* 0x000e620000001c00 */
[----:B------:R-:W-:Y:S01]  /*0ea0*/  VIADD R4, R3, 0xfcb00000 ;  /* 0xfcb0000003047836 */ /* 0x000fe20000000000 */
[----:B------:R-:W-:Y:S01]  /*0eb0*/  MOV R8, 0x0 ;  /* 0x0000000000087802 */ /* 0x000fe20000000f00 */
[----:B------:R-:W-:Y:S01]  /*0ec0*/  IMAD.MOV.U32 R9, RZ, RZ, 0x3fd80000 ;  /* 0x3fd80000ff097424 */ /* 0x000fe200078e00ff */
[----:B------:R-:W-:Y:S02]  /*0ed0*/  BSSY.RECONVERGENT B0, `(.L_x_16) ;  /* 0x0000011000007945 */ /* 0x000fe40003800200 */
[----:B------:R-:W-:Y:S01]  /*0ee0*/  ISETP.GE.U32.AND P0, PT, R4, 0x7ca00000, PT ;  /* 0x7ca000000400780c */ /* 0x000fe20003f06070 */
[----:B-1----:R-:W-:-:S08]  /*0ef0*/  DMUL R6, R4, R4 ;  /* 0x0000000404067228 */ /* 0x002fd00000000000 */
[----:B------:R-:W-:-:S08]  /*0f00*/  DFMA R6, -R6, R2, 1 ;  /* 0x3ff000000606742b */ /* 0x000fd00000000102 */
[----:B------:R-:W-:Y:S02]  /*0f10*/  DFMA R8, R6, R8, 0.5 ;  /* 0x3fe000000608742b */ /* 0x000fe40000000008 */
[----:B------:R-:W-:-:S08]  /*0f20*/  DMUL R6, R4, R6 ;  /* 0x0000000604067228 */ /* 0x000fd00000000000 */
[----:B------:R-:W-:-:S08]  /*0f30*/  DFMA R8, R8, R6, R4 ;  /* 0x000000060808722b */ /* 0x000fd00000000004 */
[----:B------:R-:W-:Y:S02]  /*0f40*/  DMUL R10, R8, R2 ;  /* 0x00000002080a7228 */ /* 0x000fe40000000000 */
[----:B------:R-:W-:Y:S02]  /*0f50*/  VIADD R7, R9, 0xfff00000 ;  /* 0xfff0000009077836 */ /* 0x000fe40000000000 */
[----:B------:R-:W-:-:S04]  /*0f60*/  IMAD.MOV.U32 R6, RZ, RZ, R8 ;  /* 0x000000ffff067224 */ /* 0x000fc800078e0008 */
[----:B------:R-:W-:-:S08]  /*0f70*/  DFMA R12, R10, -R10, R2 ;  /* 0x8000000a0a0c722b */ /* 0x000fd00000000002 */
[----:B------:R-:W-:Y:S01]  /*0f80*/  DFMA R22, R12, R6, R10 ;  /* 0x000000060c16722b */ /* 0x000fe2000000000a */
[----:B------:R-:W-:Y:S10]  /*0f90*/  @!P0 BRA `(.L_x_17) ;  /* 0x0000000000108947 */ /* 0x000ff40003800000 */
[----:B------:R-:W-:Y:S01]  /*0fa0*/  IMAD.MOV.U32 R14, RZ, RZ, R2 ;  /* 0x000000ffff0e7224 */ /* 0x000fe200078e0002 */
[----:B------:R-:W-:Y:S01]  /*0fb0*/  MOV R0, 0xfe0 ;  /* 0x00000fe000007802 */ /* 0x000fe20000000f00 */
[----:B------:R-:W-:-:S07]  /*0fc0*/  IMAD.MOV.U32 R15, RZ, RZ, R3 ;  /* 0x000000ffff0f7224 */ /* 0x000fce00078e0003 */
[----:B0-----:R-:W-:Y:S05]  /*0fd0*/  CALL.REL.NOINC `($__internal_2_$__cuda_sm20_dsqrt_rn_f64_mediumpath_v1) ;  /* 0x0000001000d87944 */ /* 0x001fea0003c00000 */
.L_x_17:
[----:B------:R-:W-:Y:S05]  /*0fe0*/  BSYNC.RECONVERGENT B0 ;  /* 0x0000000000007941 */ /* 0x000fea0003800200 */
.L_x_16:
[----:B------:R-:W-:Y:S01]  /*0ff0*/  DMUL R14, R36, R22 ;  /* 0x00000016240e7228 */ /* 0x000fe20000000000 */
[----:B------:R-:W-:Y:S01]  /*1000*/  IMAD.MOV.U32 R6, RZ, RZ, 0x1 ;  /* 0x00000001ff067424 */ /* 0x000fe200078e00ff */
[----:B------:R-:W-:Y:S01]  /*1010*/  DADD R2, -R2, 1 ;  /* 0x3ff0000002027429 */ /* 0x000fe20000000100 */
[----:B------:R-:W-:Y:S03]  /*1020*/  BSSY.RECONVERGENT B2, `(.L_x_18) ;  /* 0x0000015000027945 */ /* 0x000fe60003800200 */
[----:B------:R-:W1:Y:S02]  /*1030*/  MUFU.RCP64H R7, R15 ;  /* 0x0000000f00077308 */ /* 0x000e640000001800 */
[----:B-1----:R-:W-:-:S08]  /*1040*/  DFMA R4, -R14, R6, 1 ;  /* 0x3ff000000e04742b */ /* 0x002fd00000000106 */
[----:B------:R-:W-:Y:S02]  /*1050*/  DFMA R8, R4, R4, R4 ;  /* 0x000000040408722b */ /* 0x000fe40000000004 */
[----:B------:R-:W-:-:S06]  /*1060*/  DADD R4, -R22, 1 ;  /* 0x3ff0000016047429 */ /* 0x000fcc0000000100 */
[----:B------:R-:W-:Y:S02]  /*1070*/  DFMA R8, R6, R8, R6 ;  /* 0x000000080608722b */ /* 0x000fe40000000006 */
[----:B------:R-:W-:-:S06]  /*1080*/  DFMA R4, R36, R4, R34 ;  /* 0x000000042404722b */ /* 0x000fcc0000000022 */
[----:B------:R-:W-:Y:S02]  /*1090*/  DFMA R6, -R14, R8, 1 ;  /* 0x3ff000000e06742b */ /* 0x000fe40000000108 */
[----:B------:R-:W-:-:S06]  /*10a0*/  DFMA R18, R2, R26, R4 ;  /* 0x0000001a0212722b */ /* 0x000fcc0000000004 */
[----:B------:R-:W-:-:S04]  /*10b0*/  DFMA R6, R8, R6, R8 ;  /* 0x000000060806722b */ /* 0x000fc80000000008 */
[----:B------:R-:W-:-:S04]  /*10c0*/  FSETP.GEU.AND P1, PT, |R19|, 6.5827683646048100446e-37, PT ;  /* 0x036000001300780b */ /* 0x000fc80003f2e200 */
[----:B------:R-:W-:-:S08]  /*10d0*/  DMUL R4, R18, R6 ;  /* 0x0000000612047228 */ /* 0x000fd00000000000 */
[----:B------:R-:W-:-:S08]  /*10e0*/  DFMA R2, -R14, R4, R18 ;  /* 0x000000040e02722b */ /* 0x000fd00000000112 */
[----:B------:R-:W-:-:S10]  /*10f0*/  DFMA R4, R6, R2, R4 ;  /* 0x000000020604722b */ /* 0x000fd40000000004 */
[----:B------:R-:W-:-:S05]  /*1100*/  FFMA R0, RZ, R15, R5 ;  /* 0x0000000fff007223 */ /* 0x000fca0000000005 */
[----:B------:R-:W-:-:S13]  /*1110*/  FSETP.GT.AND P0, PT, |R0|, 1.469367938527859385e-39, PT ;  /* 0x001000000000780b */ /* 0x000fda0003f04200 */
[----:B------:R-:W-:Y:S05]  /*1120*/  @P0 BRA P1, `(.L_x_19) ;  /* 0x0000000000100947 */ /* 0x000fea0000800000 */
[----:B------:R-:W-:-:S07]  /*1130*/  MOV R8, 0x1150 ;  /* 0x0000115000087802 */ /* 0x000fce0000000f00 */
[----:B0-----:R-:W-:Y:S05]  /*1140*/  CALL.REL.NOINC `($__internal_1_$__cuda_sm20_div_rn_f64_full) ;  /* 0x0000000c00147944 */ /* 0x001fea0003c00000 */
[----:B------:R-:W-:Y:S01]  /*1150*/  MOV R4, R42 ;  /* 0x0000002a00047202 */ /* 0x000fe20000000f00 */
[----:B------:R-:W-:-:S07]  /*1160*/  IMAD.MOV.U32 R5, RZ, RZ, R43 ;  /* 0x000000ffff057224 */ /* 0x000fce00078e002b */
.L_x_19:
[----:B------:R-:W-:Y:S05]  /*1170*/  BSYNC.RECONVERGENT B2 ;  /* 0x0000000000027941 */ /* 0x000fea0003800200 */
.L_x_18:
[----:B------:R-:W1:Y:S01]  /*1180*/  MUFU.RCP64H R3, R23 ;  /* 0x0000001700037308 */ /* 0x000e620000001800 */
[----:B------:R-:W-:Y:S01]  /*1190*/  IMAD.MOV.U32 R2, RZ, RZ, 0x1 ;  /* 0x00000001ff027424 */ /* 0x000fe200078e00ff */
[----:B------:R-:W-:Y:S01]  /*11a0*/  FSETP.GEU.AND P1, PT, |R37|, 6.5827683646048100446e-37, PT ;  /* 0x036000002500780b */ /* 0x000fe20003f2e200 */
[----:B------:R-:W-:Y:S04]  /*11b0*/  BSSY.RECONVERGENT B2, `(.L_x_20) ;  /* 0x0000014000027945 */ /* 0x000fe80003800200 */
[----:B-1----:R-:W-:-:S08]  /*11c0*/  DFMA R6, R2, -R22, 1 ;  /* 0x3ff000000206742b */ /* 0x002fd00000000816 */
[----:B------:R-:W-:-:S08]  /*11d0*/  DFMA R6, R6, R6, R6 ;  /* 0x000000060606722b */ /* 0x000fd00000000006 */
[----:B------:R-:W-:-:S08]  /*11e0*/  DFMA R6, R2, R6, R2 ;  /* 0x000000060206722b */ /* 0x000fd00000000002 */
[----:B------:R-:W-:-:S08]  /*11f0*/  DFMA R2, R6, -R22, 1 ;  /* 0x3ff000000602742b */ /* 0x000fd00000000816 */
[----:B------:R-:W-:-:S08]  /*1200*/  DFMA R2, R6, R2, R6 ;  /* 0x000000020602722b */ /* 0x000fd00000000006 */
[----:B------:R-:W-:-:S08]  /*1210*/  DMUL R6, R36, R2 ;  /* 0x0000000224067228 */ /* 0x000fd00000000000 */
[----:B------:R-:W-:-:S08]  /*1220*/  DFMA R8, R6, -R22, R36 ;  /* 0x800000160608722b */ /* 0x000fd00000000024 */
        /* <DEDUP_REMOVED lines=10> */
[----:B------:R-:W-:Y:S01]  /*12d0*/  MOV R2, R42 ;  /* 0x0000002a00027202 */ /* 0x000fe20000000f00 */
[----:B------:R-:W-:-:S07]  /*12e0*/  IMAD.MOV.U32 R3, RZ, RZ, R43 ;  /* 0x000000ffff037224 */ /* 0x000fce00078e002b */
.L_x_21:
[----:B------:R-:W-:Y:S05]  /*12f0*/  BSYNC.RECONVERGENT B2 ;  /* 0x0000000000027941 */ /* 0x000fea0003800200 */
.L_x_20:
[----:B------:R-:W1:Y:S01]  /*1300*/  MUFU.RCP64H R7, R3 ;  /* 0x0000000300077308 */ /* 0x000e620000001800 */
[----:B------:R-:W-:Y:S01]  /*1310*/  IMAD.MOV.U32 R6, RZ, RZ, 0x1 ;  /* 0x00000001ff067424 */ /* 0x000fe200078e00ff */
[----:B------:R-:W-:Y:S01]  /*1320*/  FSETP.GEU.AND P1, PT, |R27|, 6.5827683646048100446e-37, PT ;  /* 0x036000001b00780b */ /* 0x000fe20003f2e200 */
[----:B------:R-:W-:Y:S01]  /*1330*/  BSSY.RECONVERGENT B2, `(.L_x_22) ;  /* 0x0000013000027945 */ /* 0x000fe20003800200 */
[----:B------:R-:W-:-:S03]  /*1340*/  DADD R20, R4, 1 ;  /* 0x3ff0000004147429 */ /* 0x000fc60000000000 */
        /* <DEDUP_REMOVED lines=17> */
.L_x_23:
[----:B------:R-:W-:Y:S05]  /*1460*/  BSYNC.RECONVERGENT B2 ;  /* 0x0000000000027941 */ /* 0x000fea0003800200 */
.L_x_22:
[----:B------:R-:W-:Y:S01]  /*1470*/  DADD R14, R20, R42 ;  /* 0x00000000140e7229 */ /* 0x000fe2000000002a */
[----:B------:R-:W-:Y:S01]  /*1480*/  MOV R6, 0x1 ;  /* 0x0000000100067802 */ /* 0x000fe20000000f00 */
[----:B------:R-:W-:Y:S01]  /*1490*/  UMOV UR4, 0xaaaaaaab ;  /* 0xaaaaaaab00047882 */ /* 0x000fe20000000000 */
[----:B------:R-:W-:Y:S01]  /*14a0*/  UMOV UR5, 0x3ffaaaaa ;  /* 0x3ffaaaaa00057882 */ /* 0x000fe20000000000 */
[----:B------:R-:W-:Y:S01]  /*14b0*/  BSSY.RECONVERGENT B2, `(.L_x_24) ;  /* 0x0000012000027945 */ /* 0x000fe20003800200 */
[----:B------:R-:W-:-:S03]  /*14c0*/  DMUL R18, R26, UR4 ;  /* 0x000000041a127c28 */ /* 0x000fc60008000000 */
[----:B------:R-:W-:-:S06]  /*14d0*/  DMUL R14, R14, R2 ;  /* 0x000000020e0e7228 */ /* 0x000fcc0000000000 */
[----:B------:R-:W1:Y:S01]  /*14e0*/  MUFU.RCP64H R7, R15 ;  /* 0x0000000f00077308 */ /* 0x000e620000001800 */
[----:B------:R-:W-:Y:S01]  /*14f0*/  FSETP.GEU.AND P1, PT, |R19|, 6.5827683646048100446e-37, PT ;  /* 0x036000001300780b */ /* 0x000fe20003f2e200 */
        /* <DEDUP_REMOVED lines=13> */
.L_x_25:
[----:B------:R-:W-:Y:S05]  /*15d0*/  BSYNC.RECONVERGENT B2 ;  /* 0x0000000000027941 */ /* 0x000fea0003800200 */
.L_x_24:
[----:B------:R-:W-:Y:S01]  /*15e0*/  DFMA R14, R24, R42, -1 ;  /* 0xbff00000180e742b */ /* 0x000fe2000000002a */
[----:B------:R-:W-:Y:S01]  /*15f0*/  IMAD.MOV.U32 R6, RZ, RZ, 0x1 ;  /* 0x00000001ff067424 */ /* 0x000fe200078e00ff */
[----:B------:R-:W-:Y:S01]  /*1600*/  DMUL R4, R2, R4 ;  /* 0x0000000402047228 */ /* 0x000fe20000000000 */
[----:B------:R-:W-:Y:S01]  /*1610*/  UMOV UR4, 0x55555556 ;  /* 0x5555555600047882 */ /* 0x000fe20000000000 */
[----:B------:R-:W-:Y:S01]  /*1620*/  UMOV UR5, 0x3fe55555 ;  /* 0x3fe5555500057882 */ /* 0x000fe20000000000 */
[----:B------:R-:W-:Y:S01]  /*1630*/  BSSY.RECONVERGENT B2, `(.L_x_26) ;  /* 0x0000013000027945 */ /* 0x000fe20003800200 */
[----:B------:R-:W1:Y:S04]  /*1640*/  MUFU.RCP64H R7, R15 ;  /* 0x0000000f00077308 */ /* 0x000e680000001800 */
[----:B------:R-:W-:-:S10]  /*1650*/  DFMA R4, R4, UR4, -R26 ;  /* 0x0000000404047c2b */ /* 0x000fd4000800081a */
        /* <DEDUP_REMOVED lines=14> */
[----:B------:R-:W-:-:S07]  /*1740*/  IMAD.MOV.U32 R19, RZ, RZ, R5 ;  /* 0x000000ffff137224 */ /* 0x000fce00078e0005 */
[----:B0-----:R-:W-:Y:S05]  /*1750*/  CALL.REL.NOINC `($__internal_1_$__cuda_sm20_div_rn_f64_full) ;  /* 0x0000000400907944 */ /* 0x001fea0003c00000 */
.L_x_27:
[----:B------:R-:W-:Y:S05]  /*1760*/  BSYNC.RECONVERGENT B2 ;  /* 0x0000000000027941 */ /* 0x000fea0003800200 */
.L_x_26:
[----:B------:R-:W-:Y:S02]  /*1770*/  DSETP.NEU.AND P0, PT, R28, 50, PT ;  /* 0x404900001c00742a */ /* 0x000fe40003f0d000 */
[----:B------:R-:W-:-:S04]  /*1780*/  DADD R26, -R42, R26 ;  /* 0x000000002a1a7229 */ /* 0x000fc8000000011a */
[----:B------:R-:W-:-:S14]  /*1790*/  DSETP.LT.OR P0, PT, |R4|, R30, !P0 ;  /* 0x0000001e0400722a */ /* 0x000fdc0004701600 */
[----:B------:R-:W-:Y:S01]  /*17a0*/  @!P0 DADD R28, R28, 1 ;  /* 0x3ff000001c1c8429 */ /* 0x000fe20000000000 */
[----:B------:R-:W-:Y:S10]  /*17b0*/  @!P0 BRA `(.L_x_28) ;  /* 0xfffffff000888947 */ /* 0x000ff4000383ffff */
[----:B------:R-:W-:Y:S05]  /*17c0*/  BSYNC.RECONVERGENT B1 ;  /* 0x0000000000017941 */ /* 0x000fea0003800200 */
.L_x_9:
[----:B------:R1:W-:Y:S04]  /*17d0*/  STG.E.64 desc[UR8][R38.64], R2 ;  /* 0x0000000226007986 */ /* 0x0003e8000c101b08 */
[----:B------:R-:W2:Y:S01]  /*17e0*/  LDG.E.64 R6, desc[UR8][R40.64+0x8] ;  /* 0x0000080828067981 */ /* 0x000ea2000c1e1b00 */
[----:B------:R-:W-:Y:S01]  /*17f0*/  DADD R4, R36, R34 ;  /* 0x0000000024047229 */ /* 0x000fe20000000022 */
[----:B------:R-:W-:Y:S01]  /*1800*/  IMAD.MOV.U32 R8, RZ, RZ, 0x1 ;  /* 0x00000001ff087424 */ /* 0x000fe200078e00ff */
[----:B------:R-:W-:Y:S06]  /*1810*/  BSSY.RECONVERGENT B1, `(.L_x_29) ;  /* 0x0000014000017945 */ /* 0x000fec0003800200 */
[----:B------:R-:W-:-:S06]  /*1820*/  DADD R4, R26, R4 ;  /* 0x000000001a047229 */ /* 0x000fcc0000000004 */
[----:B------:R-:W3:Y:S02]  /*1830*/  MUFU.RCP64H R9, R5 ;  /* 0x0000000500097308 */ /* 0x000ee40000001800 */
[----:B---3--:R-:W-:-:S08]  /*1840*/  DFMA R10, -R4, R8, 1 ;  /* 0x3ff00000040a742b */ /* 0x008fd00000000108 */
[----:B------:R-:W-:-:S08]  /*1850*/  DFMA R10, R10, R10, R10 ;  /* 0x0000000a0a0a722b */ /* 0x000fd0000000000a */
[----:B------:R-:W-:-:S08]  /*1860*/  DFMA R10, R8, R10, R8 ;  /* 0x0000000a080a722b */ /* 0x000fd00000000008 */
[----:B------:R-:W-:-:S08]  /*1870*/  DFMA R8, -R4, R10, 1 ;  /* 0x3ff000000408742b */ /* 0x000fd0000000010a */
[----:B------:R-:W-:Y:S02]  /*1880*/  DFMA R8, R10, R8, R10 ;  /* 0x000000080a08722b */ /* 0x000fe4000000000a */
[----:B--2---:R-:W-:-:S08]  /*1890*/  DMUL R18, R6, R22 ;  /* 0x0000001606127228 */ /* 0x004fd00000000000 */
[----:B------:R-:W-:Y:S02]  /*18a0*/  DMUL R42, R18, R8 ;  /* 0x00000008122a7228 */ /* 0x000fe40000000000 */
[----:B------:R-:W-:-:S06]  /*18b0*/  FSETP.GEU.AND P1, PT, |R19|, 6.5827683646048100446e-37, PT ;  /* 0x036000001300780b */ /* 0x000fcc0003f2e200 */
[----:B-1----:R-:W-:-:S08]  /*18c0*/  DFMA R2, -R4, R42, R18 ;  /* 0x0000002a0402722b */ /* 0x002fd00000000112 */
        /* <DEDUP_REMOVED lines=8> */
.L_x_30:
[----:B------:R-:W-:Y:S05]  /*1950*/  BSYNC.RECONVERGENT B1 ;  /* 0x0000000000017941 */ /* 0x000fea0003800200 */
.L_x_29:
[----:B------:R1:W-:Y:S04]  /*1960*/  STG.E.64 desc[UR8][R38.64+0x8], R42 ;  /* 0x0000082a26007986 */ /* 0x0003e8000c101b08 */
[----:B0-----:R-:W2:Y:S01]  /*1970*/  LDG.E.64 R40, desc[UR8][R40.64+0x10] ;  /* 0x0000100828287981 */ /* 0x001ea2000c1e1b00 */
[----:B------:R-:W0:Y:S01]  /*1980*/  MUFU.RCP64H R3, R5 ;  /* 0x0000000500037308 */ /* 0x000e220000001800 */
[----:B------:R-:W-:Y:S01]  /*1990*/  MOV R2, 0x1 ;  /* 0x0000000100027802 */ /* 0x000fe20000000f00 */
[----:B------:R-:W-:Y:S05]  /*19a0*/  BSSY.RECONVERGENT B1, `(.L_x_31) ;  /* 0x0000012000017945 */ /* 0x000fea0003800200 */
[----:B0-----:R-:W-:-:S08]  /*19b0*/  DFMA R6, -R4, R2, 1 ;  /* 0x3ff000000406742b */ /* 0x001fd00000000102 */
        /* <DEDUP_REMOVED lines=16> */
.L_x_32:
[----:B------:R-:W-:Y:S05]  /*1ac0*/  BSYNC.RECONVERGENT B1 ;  /* 0x0000000000017941 */ /* 0x000fea0003800200 */
.L_x_31:
[----:B------:R-:W-:Y:S04]  /*1ad0*/  STG.E.64 desc[UR8][R38.64+0x10], R42 ;  /* 0x0000102a26007986 */ /* 0x000fe8000c101b08 */
[----:B------:R-:W-:Y:S01]  /*1ae0*/  STG.E.64 desc[UR8][R38.64+0x18], R26 ;  /* 0x0000181a26007986 */ /* 0x000fe2000c101b08 */
[----:B------:R-:W-:Y:S05]  /*1af0*/  EXIT ;  /* 0x000000000000794d */ /* 0x000fea0003800000 */
        .weak           $__internal_0_$__cuda_sm20_dblrcp_rn_slowpath_v3
        .type           $__internal_0_$__cuda_sm20_dblrcp_rn_slowpath_v3,@function
        .size           $__internal_0_$__cuda_sm20_dblrcp_rn_slowpath_v3,($__internal_1_$__cuda_sm20_div_rn_f64_full - $__internal_0_$__cuda_sm20_dblrcp_rn_slowpath_v3)
$__internal_0_$__cuda_sm20_dblrcp_rn_slowpath_v3:
[----:B------:R-:W-:Y:S01]  /*1b00*/  IMAD.MOV.U32 R2, RZ, RZ, R8 ;  /* 0x000000ffff027224 */ /* 0x000fe200078e0008 */
[----:B------:R-:W-:Y:S01]  /*1b10*/  BSSY.RECONVERGENT B2, `(.L_x_33) ;  /* 0x0000025000027945 */ /* 0x000fe20003800200 */
[----:B------:R-:W-:-:S06]  /*1b20*/  IMAD.MOV.U32 R3, RZ, RZ, R9 ;  /* 0x000000ffff037224 */ /* 0x000fcc00078e0009 */
[----:B------:R-:W-:-:S14]  /*1b30*/  DSETP.GTU.AND P0, PT, |R2|, +INF , PT ;  /* 0x7ff000000200742a */ /* 0x000fdc0003f0c200 */
[----:B------:R-:W-:Y:S05]  /*1b40*/  @P0 BRA `(.L_x_34) ;  /* 0x00000000007c0947 */ /* 0x000fea0003800000 */
[----:B------:R-:W-:-:S05]  /*1b50*/  LOP3.LUT R8, R9, 0x7fffffff, RZ, 0xc0, !PT ;  /* 0x7fffffff09087812 */ /* 0x000fca00078ec0ff */
[----:B------:R-:W-:-:S05]  /*1b60*/  VIADD R4, R8, 0xffffffff ;  /* 0xffffffff08047836 */ /* 0x000fca0000000000 */
[----:B------:R-:W-:-:S13]  /*1b70*/  ISETP.GE.U32.AND P0, PT, R4, 0x7fefffff, PT ;  /* 0x7fefffff0400780c */ /* 0x000fda0003f06070 */
[----:B------:R-:W-:Y:S01]  /*1b80*/  @P0 LOP3.LUT R5, R3, 0x7ff00000, RZ, 0x3c, !PT ;  /* 0x7ff0000003050812 */ /* 0x000fe200078e3cff */
[----:B------:R-:W-:Y:S01]  /*1b90*/  @P0 IMAD.MOV.U32 R4, RZ, RZ, RZ ;  /* 0x000000ffff040224 */ /* 0x000fe200078e00ff */
[----:B------:R-:W-:Y:S06]  /*1ba0*/  @P0 BRA `(.L_x_35) ;  /* 0x00000000006c0947 */ /* 0x000fec0003800000 */
[----:B------:R-:W-:-:S13]  /*1bb0*/  ISETP.GE.U32.AND P0, PT, R8, 0x1000001, PT ;  /* 0x010000010800780c */ /* 0x000fda0003f06070 */
[----:B------:R-:W-:Y:S05]  /*1bc0*/  @!P0 BRA `(.L_x_36) ;  /* 0x0000000000348947 */ /* 0x000fea0003800000 */
[----:B------:R-:W-:Y:S01]  /*1bd0*/  IADD3 R5, PT, PT, R3, -0x3fe00000, RZ ;  /* 0xc020000003057810 */ /* 0x000fe20007ffe0ff */
[----:B------:R-:W-:-:S03]  /*1be0*/  IMAD.MOV.U32 R4, RZ, RZ, R2 ;  /* 0x000000ffff047224 */ /* 0x000fc600078e0002 */
[----:B------:R-:W0:Y:S03]  /*1bf0*/  MUFU.RCP64H R7, R5 ;  /* 0x0000000500077308 */ /* 0x000e260000001800 */
[----:B0-----:R-:W-:-:S08]  /*1c00*/  DFMA R8, -R4, R6, 1 ;  /* 0x3ff000000408742b */ /* 0x001fd00000000106 */
[----:B------:R-:W-:-:S08]  /*1c10*/  DFMA R8, R8, R8, R8 ;  /* 0x000000080808722b */ /* 0x000fd00000000008 */
[----:B------:R-:W-:-:S08]  /*1c20*/  DFMA R8, R6, R8, R6 ;  /* 0x000000080608722b */ /* 0x000fd00000000006 */
[----:B------:R-:W-:-:S08]  /*1c30*/  DFMA R6, -R4, R8, 1 ;  /* 0x3ff000000406742b */ /* 0x000fd00000000108 */
[----:B------:R-:W-:-:S08]  /*1c40*/  DFMA R6, R8, R6, R8 ;  /* 0x000000060806722b */ /* 0x000fd00000000008 */
[----:B------:R-:W-:-:S08]  /*1c50*/  DMUL R6, R6, 2.2250738585072013831e-308 ;  /* 0x0010000006067828 */ /* 0x000fd00000000000 */
[----:B------:R-:W-:-:S08]  /*1c60*/  DFMA R2, -R2, R6, 1 ;  /* 0x3ff000000202742b */ /* 0x000fd00000000106 */
[----:B------:R-:W-:-:S08]  /*1c70*/  DFMA R2, R2, R2, R2 ;  /* 0x000000020202722b */ /* 0x000fd00000000002 */
[----:B------:R-:W-:Y:S01]  /*1c80*/  DFMA R4, R6, R2, R6 ;  /* 0x000000020604722b */ /* 0x000fe20000000006 */
[----:B------:R-:W-:Y:S10]  /*1c90*/  BRA `(.L_x_35) ;  /* 0x0000000000307947 */ /* 0x000ff40003800000 */
.L_x_36:
[----:B------:R-:W-:Y:S01]  /*1ca0*/  DMUL R2, R2, 8.11296384146066816958e+31 ;  /* 0x4690000002027828 */ /* 0x000fe20000000000 */
[----:B------:R-:W-:-:S05]  /*1cb0*/  IMAD.MOV.U32 R4, RZ, RZ, R6 ;  /* 0x000000ffff047224 */ /* 0x000fca00078e0006 */
[----:B------:R-:W0:Y:S02]  /*1cc0*/  MUFU.RCP64H R5, R3 ;  /* 0x0000000300057308 */ /* 0x000e240000001800 */
[----:B0-----:R-:W-:-:S08]  /*1cd0*/  DFMA R6, -R2, R4, 1 ;  /* 0x3ff000000206742b */ /* 0x001fd00000000104 */
[----:B------:R-:W-:-:S08]  /*1ce0*/  DFMA R6, R6, R6, R6 ;  /* 0x000000060606722b */ /* 0x000fd00000000006 */
[----:B------:R-:W-:-:S08]  /*1cf0*/  DFMA R6, R4, R6, R4 ;  /* 0x000000060406722b */ /* 0x000fd00000000004 */
[----:B------:R-:W-:-:S08]  /*1d00*/  DFMA R4, -R2, R6, 1 ;  /* 0x3ff000000204742b */ /* 0x000fd00000000106 */
[----:B------:R-:W-:-:S08]  /*1d10*/  DFMA R4, R6, R4, R6 ;  /* 0x000000040604722b */ /* 0x000fd00000000006 */
[----:B------:R-:W-:Y:S01]  /*1d20*/  DMUL R4, R4, 8.11296384146066816958e+31 ;  /* 0x4690000004047828 */ /* 0x000fe20000000000 */
[----:B------:R-:W-:Y:S10]  /*1d30*/  BRA `(.L_x_35) ;  /* 0x0000000000087947 */ /* 0x000ff40003800000 */
.L_x_34:
[----:B------:R-:W-:Y:S01]  /*1d40*/  LOP3.LUT R5, R3, 0x80000, RZ, 0xfc, !PT ;  /* 0x0008000003057812 */ /* 0x000fe200078efcff */
[----:B------:R-:W-:-:S07]  /*1d50*/  IMAD.MOV.U32 R4, RZ, RZ, R2 ;  /* 0x000000ffff047224 */ /* 0x000fce00078e0002 */
.L_x_35:
[----:B------:R-:W-:Y:S05]  /*1d60*/  BSYNC.RECONVERGENT B2 ;  /* 0x0000000000027941 */ /* 0x000fea0003800200 */
.L_x_33:
[----:B------:R-:W-:Y:S02]  /*1d70*/  IMAD.MOV.U32 R2, RZ, RZ, R0 ;  /* 0x000000ffff027224 */ /* 0x000fe400078e0000 */
[----:B------:R-:W-:-:S04]  /*1d80*/  IMAD.MOV.U32 R3, RZ, RZ, 0x0 ;  /* 0x00000000ff037424 */ /* 0x000fc800078e00ff */
[----:B------:R-:W-:Y:S05]  /*1d90*/  RET.REL.NODEC R2 `(_Z29update_struct_do_advance_cons12UpdateStructd) ;  /* 0xffffffe002987950 */ /* 0x000fea0003c3ffff */
        .weak           $__internal_1_$__cuda_sm20_div_rn_f64_full
        .type           $__internal_1_$__cuda_sm20_div_rn_f64_full,@function
        .size           $__internal_1_$__cuda_sm20_div_rn_f64_full,($__internal_2_$__cuda_sm20_dsqrt_rn_f64_mediumpath_v1 - $__internal_1_$__cuda_sm20_div_rn_f64_full)
$__internal_1_$__cuda_sm20_div_rn_f64_full:
[----:B------:R-:W-:Y:S01]  /*1da0*/  FSETP.GEU.AND P2, PT, |R19|, 1.469367938527859385e-39, PT ;  /* 0x001000001300780b */ /* 0x000fe20003f4e200 */
[----:B------:R-:W-:Y:S01]  /*1db0*/  IMAD.MOV.U32 R12, RZ, RZ, R18 ;  /* 0x000000ffff0c7224 */ /* 0x000fe200078e0012 */
[C---:B------:R-:W-:Y:S01]  /*1dc0*/  FSETP.GEU.AND P0, PT, |R15|.reuse, 1.469367938527859385e-39, PT ;  /* 0x001000000f00780b */ /* 0x040fe20003f0e200 */
[----:B------:R-:W-:Y:S01]  /*1dd0*/  IMAD.MOV.U32 R42, RZ, RZ, 0x1 ;  /* 0x00000001ff2a7424 */ /* 0x000fe200078e00ff */
[----:B------:R-:W-:Y:S01]  /*1de0*/  LOP3.LUT R16, R15, 0x800fffff, RZ, 0xc0, !PT ;  /* 0x800fffff0f107812 */ /* 0x000fe200078ec0ff */
[----:B------:R-:W-:Y:S01]  /*1df0*/  BSSY.RECONVERGENT B0, `(.L_x_37) ;  /* 0x0000052000007945 */ /* 0x000fe20003800200 */
[----:B------:R-:W-:Y:S02]  /*1e00*/  LOP3.LUT R7, R19, 0x7ff00000, RZ, 0xc0, !PT ;  /* 0x7ff0000013077812 */ /* 0x000fe400078ec0ff */
[----:B------:R-:W-:Y:S01]  /*1e10*/  LOP3.LUT R17, R16, 0x3ff00000, RZ, 0xfc, !PT ;  /* 0x3ff0000010117812 */ /* 0x000fe200078efcff */
[----:B------:R-:W-:Y:S01]  /*1e20*/  IMAD.MOV.U32 R16, RZ, RZ, R14 ;  /* 0x000000ffff107224 */ /* 0x000fe200078e000e */
[----:B------:R-:W-:-:S02]  /*1e30*/  LOP3.LUT R9, R15, 0x7ff00000, RZ, 0xc0, !PT ;  /* 0x7ff000000f097812 */ /* 0x000fc400078ec0ff */
[----:B------:R-:W-:Y:S01]  /*1e40*/  MOV R6, 0x1ca00000 ;  /* 0x1ca0000000067802 */ /* 0x000fe20000000f00 */
[----:B------:R-:W-:Y:S01]  /*1e50*/  @!P2 IMAD.MOV.U32 R10, RZ, RZ, RZ ;  /* 0x000000ffff0aa224 */ /* 0x000fe200078e00ff */
[----:B------:R-:W-:Y:S01]  /*1e60*/  @!P2 LOP3.LUT R0, R15, 0x7ff00000, RZ, 0xc0, !PT ;  /* 0x7ff000000f00a812 */ /* 0x000fe200078ec0ff */
[----:B------:R-:W-:Y:S01]  /*1e70*/  @!P0 DMUL R16, R14, 8.98846567431157953865e+307 ;  /* 0x7fe000000e108828 */ /* 0x000fe20000000000 */
[C---:B------:R-:W-:Y:S02]  /*1e80*/  ISETP.GE.U32.AND P1, PT, R7.reuse, R9, PT ;  /* 0x000000090700720c */ /* 0x040fe40003f26070 */
[----:B------:R-:W-:Y:S02]  /*1e90*/  @!P2 ISETP.GE.U32.AND P3, PT, R7, R0, PT ;  /* 0x000000000700a20c */ /* 0x000fe40003f66070 */
[C---:B------:R-:W-:Y:S01]  /*1ea0*/  SEL R13, R6.reuse, 0x63400000, !P1 ;  /* 0x63400000060d7807 */ /* 0x040fe20004800000 */
[----:B------:R-:W0:Y:S01]  /*1eb0*/  MUFU.RCP64H R43, R17 ;  /* 0x00000011002b7308 */ /* 0x000e220000001800 */
[----:B------:R-:W-:-:S02]  /*1ec0*/  @!P2 SEL R11, R6, 0x63400000, !P3 ;  /* 0x63400000060ba807 */ /* 0x000fc40005800000 */
[--C-:B------:R-:W-:Y:S02]  /*1ed0*/  LOP3.LUT R13, R13, 0x800fffff, R19.reuse, 0xf8, !PT ;  /* 0x800fffff0d0d7812 */ /* 0x100fe400078ef813 */
[----:B------:R-:W-:Y:S02]  /*1ee0*/  @!P2 LOP3.LUT R0, R11, 0x80000000, R19, 0xf8, !PT ;  /* 0x800000000b00a812 */ /* 0x000fe400078ef813 */
[----:B------:R-:W-:Y:S02]  /*1ef0*/  @!P0 LOP3.LUT R9, R17, 0x7ff00000, RZ, 0xc0, !PT ;  /* 0x7ff0000011098812 */ /* 0x000fe400078ec0ff */
[----:B------:R-:W-:Y:S01]  /*1f00*/  @!P2 LOP3.LUT R11, R0, 0x100000, RZ, 0xfc, !PT ;  /* 0x00100000000ba812 */ /* 0x000fe200078efcff */
[----:B------:R-:W-:-:S05]  /*1f10*/  IMAD.MOV.U32 R0, RZ, RZ, R7 ;  /* 0x000000ffff007224 */ /* 0x000fca00078e0007 */
[----:B------:R-:W-:Y:S02]  /*1f20*/  @!P2 DFMA R12, R12, 2, -R10 ;  /* 0x400000000c0ca82b */ /* 0x000fe4000000080a */
[----:B0-----:R-:W-:-:S08]  /*1f30*/  DFMA R10, R42, -R16, 1 ;  /* 0x3ff000002a0a742b */ /* 0x001fd00000000810 */
[----:B------:R-:W-:Y:S01]  /*1f40*/  DFMA R10, R10, R10, R10 ;  /* 0x0000000a0a0a722b */ /* 0x000fe2000000000a */
[----:B------:R-:W-:-:S07]  /*1f50*/  @!P2 LOP3.LUT R0, R13, 0x7ff00000, RZ, 0xc0, !PT ;  /* 0x7ff000000d00a812 */ /* 0x000fce00078ec0ff */
[----:B------:R-:W-:-:S08]  /*1f60*/  DFMA R42, R42, R10, R42 ;  /* 0x0000000a2a2a722b */ /* 0x000fd0000000002a */
[----:B------:R-:W-:-:S08]  /*1f70*/  DFMA R44, R42, -R16, 1 ;  /* 0x3ff000002a2c742b */ /* 0x000fd00000000810 */
[----:B------:R-:W-:-:S08]  /*1f80*/  DFMA R44, R42, R44, R42 ;  /* 0x0000002c2a2c722b */ /* 0x000fd0000000002a */
[----:B------:R-:W-:-:S08]  /*1f90*/  DMUL R42, R44, R12 ;  /* 0x0000000c2c2a7228 */ /* 0x000fd00000000000 */
[----:B------:R-:W-:-:S08]  /*1fa0*/  DFMA R10, R42, -R16, R12 ;  /* 0x800000102a0a722b */ /* 0x000fd0000000000c */
[----:B------:R-:W-:Y:S01]  /*1fb0*/  DFMA R10, R44, R10, R42 ;  /* 0x0000000a2c0a722b */ /* 0x000fe2000000002a */
[----:B------:R-:W-:-:S05]  /*1fc0*/  VIADD R42, R0, 0xffffffff ;  /* 0xffffffff002a7836 */ /* 0x000fca0000000000 */
[----:B------:R-:W-:Y:S01]  /*1fd0*/  ISETP.GT.U32.AND P0, PT, R42, 0x7feffffe, PT ;  /* 0x7feffffe2a00780c */ /* 0x000fe20003f04070 */
[----:B------:R-:W-:-:S05]  /*1fe0*/  VIADD R42, R9, 0xffffffff ;  /* 0xffffffff092a7836 */ /* 0x000fca0000000000 */
[----:B------:R-:W-:-:S13]  /*1ff0*/  ISETP.GT.U32.OR P0, PT, R42, 0x7feffffe, P0 ;  /* 0x7feffffe2a00780c */ /* 0x000fda0000704470 */
[----:B------:R-:W-:Y:S05]  /*2000*/  @P0 BRA `(.L_x_38) ;  /* 0x00000000006c0947 */ /* 0x000fea0003800000 */
[----:B------:R-:W-:Y:S01]  /*2010*/  LOP3.LUT R0, R15, 0x7ff00000, RZ, 0xc0, !PT ;  /* 0x7ff000000f007812 */ /* 0x000fe200078ec0ff */
[----:B------:R-:W-:-:S03]  /*2020*/  IMAD.MOV.U32 R18, RZ, RZ, RZ ;  /* 0x000000ffff127224 */ /* 0x000fc600078e00ff */
[CC--:B------:R-:W-:Y:S02]  /*2030*/  VIADDMNMX R9, R7.reuse, -R0.reuse, 0xb9600000, !PT ;  /* 0xb960000007097446 */ /* 0x0c0fe40007800900 */
[----:B------:R-:W-:Y:S02]  /*2040*/  ISETP.GE.U32.AND P0, PT, R7, R0, PT ;  /* 0x000000000700720c */ /* 0x000fe40003f06070 */
[----:B------:R-:W-:Y:S02]  /*2050*/  VIMNMX R9, PT, PT, R9, 0x46a00000, PT ;  /* 0x46a0000009097848 */ /* 0x000fe40003fe0100 */
[----:B------:R-:W-:-:S04]  /*2060*/  SEL R6, R6, 0x63400000, !P0 ;  /* 0x6340000006067807 */ /* 0x000fc80004000000 */
[----:B------:R-:W-:-:S05]  /*2070*/  IADD3 R6, PT, PT, -R6, R9, RZ ;  /* 0x0000000906067210 */ /* 0x000fca0007ffe1ff */
[----:B------:R-:W-:-:S06]  /*2080*/  VIADD R19, R6, 0x7fe00000 ;  /* 0x7fe0000006137836 */ /* 0x000fcc0000000000 */
[----:B------:R-:W-:-:S10]  /*2090*/  DMUL R42, R10, R18 ;  /* 0x000000120a2a7228 */ /* 0x000fd40000000000 */
[----:B------:R-:W-:-:S13]  /*20a0*/  FSETP.GTU.AND P0, PT, |R43|, 1.469367938527859385e-39, PT ;  /* 0x001000002b00780b */ /* 0x000fda0003f0c200 */
[----:B------:R-:W-:Y:S05]  /*20b0*/  @P0 BRA `(.L_x_39) ;  /* 0x0000000000940947 */ /* 0x000fea0003800000 */
[----:B------:R-:W-:Y:S01]  /*20c0*/  DFMA R12, R10, -R16, R12 ;  /* 0x800000100a0c722b */ /* 0x000fe2000000000c */
[----:B------:R-:W-:-:S09]  /*20d0*/  IMAD.MOV.U32 R18, RZ, RZ, RZ ;  /* 0x000000ffff127224 */ /* 0x000fd200078e00ff */
[C---:B------:R-:W-:Y:S02]  /*20e0*/  FSETP.NEU.AND P0, PT, R13.reuse, RZ, PT ;  /* 0x000000ff0d00720b */ /* 0x040fe40003f0d000 */
[----:B------:R-:W-:-:S04]  /*20f0*/  LOP3.LUT R14, R13, 0x80000000, R15, 0x48, !PT ;  /* 0x800000000d0e7812 */ /* 0x000fc800078e480f */
[----:B------:R-:W-:-:S07]  /*2100*/  LOP3.LUT R19, R14, R19, RZ, 0xfc, !PT ;  /* 0x000000130e137212 */ /* 0x000fce00078efcff */
[----:B------:R-:W-:Y:S05]  /*2110*/  @!P0 BRA `(.L_x_39) ;  /* 0x00000000007c8947 */ /* 0x000fea0003800000 */
[----:B------:R-:W-:Y:S01]  /*2120*/  IMAD.MOV R13, RZ, RZ, -R6 ;  /* 0x000000ffff0d7224 */ /* 0x000fe200078e0a06 */
[----:B------:R-:W-:Y:S01]  /*2130*/  IADD3 R6, PT, PT, -R6, -0x43300000, RZ ;  /* 0xbcd0000006067810 */ /* 0x000fe20007ffe1ff */
[----:B------:R-:W-:-:S06]  /*2140*/  IMAD.MOV.U32 R12, RZ, RZ, RZ ;  /* 0x000000ffff0c7224 */ /* 0x000fcc00078e00ff */
[----:B------:R-:W-:Y:S02]  /*2150*/  DFMA R12, R42, -R12, R10 ;  /* 0x8000000c2a0c722b */ /* 0x000fe4000000000a */
[----:B------:R-:W-:-:S08]  /*2160*/  DMUL.RP R10, R10, R18 ;  /* 0x000000120a0a7228 */ /* 0x000fd00000008000 */
[----:B------:R-:W-:Y:S02]  /*2170*/  FSETP.NEU.AND P0, PT, |R13|, R6, PT ;  /* 0x000000060d00720b */ /* 0x000fe40003f0d200 */
[----:B------:R-:W-:Y:S02]  /*2180*/  LOP3.LUT R7, R11, R14, RZ, 0x3c, !PT ;  /* 0x0000000e0b077212 */ /* 0x000fe400078e3cff */
[----:B------:R-:W-:Y:S02]  /*2190*/  FSEL R42, R10, R42, !P0 ;  /* 0x0000002a0a2a7208 */ /* 0x000fe40004000000 */
[----:B------:R-:W-:Y:S01]  /*21a0*/  FSEL R43, R7, R43, !P0 ;  /* 0x0000002b072b7208 */ /* 0x000fe20004000000 */
[----:B------:R-:W-:Y:S06]  /*21b0*/  BRA `(.L_x_39) ;  /* 0x0000000000547947 */ /* 0x000fec0003800000 */
.L_x_38:
[----:B------:R-:W-:-:S14]  /*21c0*/  DSETP.NAN.AND P0, PT, R18, R18, PT ;  /* 0x000000121200722a */ /* 0x000fdc0003f08000 */
[----:B------:R-:W-:Y:S05]  /*21d0*/  @P0 BRA `(.L_x_40) ;  /* 0x0000000000440947 */ /* 0x000fea0003800000 */
[----:B------:R-:W-:-:S14]  /*21e0*/  DSETP.NAN.AND P0, PT, R14, R14, PT ;  /* 0x0000000e0e00722a */ /* 0x000fdc0003f08000 */
[----:B------:R-:W-:Y:S05]  /*21f0*/  @P0 BRA `(.L_x_41) ;  /* 0x0000000000300947 */ /* 0x000fea0003800000 */
[----:B------:R-:W-:Y:S01]  /*2200*/  ISETP.NE.AND P0, PT, R0, R9, PT ;  /* 0x000000090000720c */ /* 0x000fe20003f05270 */
[----:B------:R-:W-:Y:S01]  /*2210*/  IMAD.MOV.U32 R42, RZ, RZ, 0x0 ;  /* 0x00000000ff2a7424 */ /* 0x000fe200078e00ff */
[----:B------:R-:W-:-:S11]  /*2220*/  MOV R43, 0xfff80000 ;  /* 0xfff80000002b7802 */ /* 0x000fd60000000f00 */
[----:B------:R-:W-:Y:S05]  /*2230*/  @!P0 BRA `(.L_x_39) ;  /* 0x0000000000348947 */ /* 0x000fea0003800000 */
[----:B------:R-:W-:Y:S02]  /*2240*/  ISETP.NE.AND P0, PT, R0, 0x7ff00000, PT ;  /* 0x7ff000000000780c */ /* 0x000fe40003f05270 */
[----:B------:R-:W-:Y:S02]  /*2250*/  LOP3.LUT R43, R19, 0x80000000, R15, 0x48, !PT ;  /* 0x80000000132b7812 */ /* 0x000fe400078e480f */
[----:B------:R-:W-:-:S13]  /*2260*/  ISETP.EQ.OR P0, PT, R9, RZ, !P0 ;  /* 0x000000ff0900720c */ /* 0x000fda0004702670 */
[----:B------:R-:W-:Y:S01]  /*2270*/  @P0 LOP3.LUT R0, R43, 0x7ff00000, RZ, 0xfc, !PT ;  /* 0x7ff000002b000812 */ /* 0x000fe200078efcff */
[----:B------:R-:W-:Y:S02]  /*2280*/  @!P0 IMAD.MOV.U32 R42, RZ, RZ, RZ ;  /* 0x000000ffff2a8224 */ /* 0x000fe400078e00ff */
[----:B------:R-:W-:Y:S02]  /*2290*/  @P0 IMAD.MOV.U32 R42, RZ, RZ, RZ ;  /* 0x000000ffff2a0224 */ /* 0x000fe400078e00ff */
[----:B------:R-:W-:Y:S01]  /*22a0*/  @P0 IMAD.MOV.U32 R43, RZ, RZ, R0 ;  /* 0x000000ffff2b0224 */ /* 0x000fe200078e0000 */
[----:B------:R-:W-:Y:S06]  /*22b0*/  BRA `(.L_x_39) ;  /* 0x0000000000147947 */ /* 0x000fec0003800000 */
.L_x_41:
[----:B------:R-:W-:Y:S01]  /*22c0*/  LOP3.LUT R43, R15, 0x80000, RZ, 0xfc, !PT ;  /* 0x000800000f2b7812 */ /* 0x000fe200078efcff */
[----:B------:R-:W-:Y:S01]  /*22d0*/  IMAD.MOV.U32 R42, RZ, RZ, R14 ;  /* 0x000000ffff2a7224 */ /* 0x000fe200078e000e */
[----:B------:R-:W-:Y:S06]  /*22e0*/  BRA `(.L_x_39) ;  /* 0x0000000000087947 */ /* 0x000fec0003800000 */
.L_x_40:
[----:B------:R-:W-:Y:S01]  /*22f0*/  LOP3.LUT R43, R19, 0x80000, RZ, 0xfc, !PT ;  /* 0x00080000132b7812 */ /* 0x000fe200078efcff */
[----:B------:R-:W-:-:S07]  /*2300*/  IMAD.MOV.U32 R42, RZ, RZ, R18 ;  /* 0x000000ffff2a7224 */ /* 0x000fce00078e0012 */
.L_x_39:
[----:B------:R-:W-:Y:S05]  /*2310*/  BSYNC.RECONVERGENT B0 ;  /* 0x0000000000007941 */ /* 0x000fea0003800200 */
.L_x_37:
[----:B------:R-:W-:-:S04]  /*2320*/  IMAD.MOV.U32 R9, RZ, RZ, 0x0 ;  /* 0x00000000ff097424 */ /* 0x000fc800078e00ff */
[----:B------:R-:W-:Y:S05]  /*2330*/  RET.REL.NODEC R8 `(_Z29update_struct_do_advance_cons12UpdateStructd) ;  /* 0xffffffdc08307950 */ /* 0x000fea0003c3ffff */
        .weak           $__internal_2_$__cuda_sm20_dsqrt_rn_f64_mediumpath_v1
        .type           $__internal_2_$__cuda_sm20_dsqrt_rn_f64_mediumpath_v1,@function
        .size           $__internal_2_$__cuda_sm20_dsqrt_rn_f64_mediumpath_v1,(.L_x_107 - $__internal_2_$__cuda_sm20_dsqrt_rn_f64_mediumpath_v1)
$__internal_2_$__cuda_sm20_dsqrt_rn_f64_mediumpath_v1:
[----:B------:R-:W-:Y:S01]  /*2340*/  ISETP.GE.U32.AND P0, PT, R4, -0x3400000, PT ;  /* 0xfcc000000400780c */ /* 0x000fe20003f06070 */
[----:B------:R-:W-:Y:S01]  /*2350*/  BSSY.RECONVERGENT B2, `(.L_x_42) ;  /* 0x0000028000027945 */ /* 0x000fe20003800200 */
[----:B------:R-:W-:Y:S01]  /*2360*/  MOV R9, R7 ;  /* 0x0000000700097202 */ /* 0x000fe20000000f00 */
[----:B------:R-:W-:Y:S02]  /*2370*/  IMAD.MOV.U32 R6, RZ, RZ, R14 ;  /* 0x000000ffff067224 */ /* 0x000fe400078e000e */
[----:B------:R-:W-:Y:S02]  /*2380*/  IMAD.MOV.U32 R7, RZ, RZ, R15 ;  /* 0x000000ffff077224 */ /* 0x000fe400078e000f */
[----:B------:R-:W-:Y:S02]  /*2390*/  IMAD.MOV.U32 R4, RZ, RZ, R12 ;  /* 0x000000ffff047224 */ /* 0x000fe400078e000c */
[----:B------:R-:W-:-:S04]  /*23a0*/  IMAD.MOV.U32 R5, RZ, RZ, R13 ;  /* 0x000000ffff057224 */ /* 0x000fc800078e000d */
[----:B------:R-:W-:Y:S05]  /*23b0*/  @!P0 BRA `(.L_x_43) ;  /* 0x0000000000208947 */ /* 0x000fea0003800000 */
[----:B------:R-:W-:-:S10]  /*23c0*/  DFMA.RM R4, R4, R8, R10 ;  /* 0x000000080404722b */ /* 0x000fd4000000400a */
[----:B------:R-:W-:-:S05]  /*23d0*/  IADD3 R8, P0, PT, R4, 0x1, RZ ;  /* 0x0000000104087810 */ /* 0x000fca0007f1e0ff */
[----:B------:R-:W-:-:S06]  /*23e0*/  IMAD.X R9, RZ, RZ, R5, P0 ;  /* 0x000000ffff097224 */ /* 0x000fcc00000e0605 */
[----:B------:R-:W-:-:S08]  /*23f0*/  DFMA.RP R6, -R4, R8, R6 ;  /* 0x000000080406722b */ /* 0x000fd00000008106 */
[----:B------:R-:W-:-:S06]  /*2400*/  DSETP.GT.AND P0, PT, R6, RZ, PT ;  /* 0x000000ff0600722a */ /* 0x000fcc0003f04000 */
[----:B------:R-:W-:Y:S02]  /*2410*/  FSEL R4, R8, R4, P0 ;  /* 0x0000000408047208 */ /* 0x000fe40000000000 */
[----:B------:R-:W-:Y:S01]  /*2420*/  FSEL R5, R9, R5, P0 ;  /* 0x0000000509057208 */ /* 0x000fe20000000000 */
[----:B------:R-:W-:Y:S06]  /*2430*/  BRA `(.L_x_44) ;  /* 0x0000000000647947 */ /* 0x000fec0003800000 */
.L_x_43:
[----:B------:R-:W-:-:S14]  /*2440*/  DSETP.NE.AND P0, PT, R6, RZ, PT ;  /* 0x000000ff0600722a */ /* 0x000fdc0003f05000 */
[----:B------:R-:W-:Y:S05]  /*2450*/  @!P0 BRA `(.L_x_45) ;  /* 0x0000000000588947 */ /* 0x000fea0003800000 */
[----:B------:R-:W-:-:S13]  /*2460*/  ISETP.GE.AND P0, PT, R7, RZ, PT ;  /* 0x000000ff0700720c */ /* 0x000fda0003f06270 */
[----:B------:R-:W-:Y:S01]  /*2470*/  @!P0 MOV R4, 0x0 ;  /* 0x0000000000048802 */ /* 0x000fe20000000f00 */
[----:B------:R-:W-:Y:S01]  /*2480*/  @!P0 IMAD.MOV.U32 R5, RZ, RZ, -0x80000 ;  /* 0xfff80000ff058424 */ /* 0x000fe200078e00ff */
[----:B------:R-:W-:Y:S06]  /*2490*/  @!P0 BRA `(.L_x_44) ;  /* 0x00000000004c8947 */ /* 0x000fec0003800000 */
[----:B------:R-:W-:-:S13]  /*24a0*/  ISETP.GT.AND P0, PT, R7, 0x7fefffff, PT ;  /* 0x7fefffff0700780c */ /* 0x000fda0003f04270 */
[----:B------:R-:W-:Y:S05]  /*24b0*/  @P0 BRA `(.L_x_45) ;  /* 0x0000000000400947 */ /* 0x000fea0003800000 */
[----:B------:R-:W-:Y:S01]  /*24c0*/  DMUL R4, R6, 8.11296384146066816958e+31 ;  /* 0x4690000006047828 */ /* 0x000fe20000000000 */
[----:B------:R-:W-:Y:S02]  /*24d0*/  IMAD.MOV.U32 R10, RZ, RZ, 0x0 ;  /* 0x00000000ff0a7424 */ /* 0x000fe400078e00ff */
[----:B------:R-:W-:Y:S02]  /*24e0*/  IMAD.MOV.U32 R6, RZ, RZ, RZ ;  /* 0x000000ffff067224 */ /* 0x000fe400078e00ff */
[----:B------:R-:W-:Y:S01]  /*24f0*/  IMAD.MOV.U32 R11, RZ, RZ, 0x3fd80000 ;  /* 0x3fd80000ff0b7424 */ /* 0x000fe200078e00ff */
[----:B------:R-:W0:Y:S03]  /*2500*/  MUFU.RSQ64H R7, R5 ;  /* 0x0000000500077308 */ /* 0x000e260000001c00 */
[----:B0-----:R-:W-:-:S08]  /*2510*/  DMUL R8, R6, R6 ;  /* 0x0000000606087228 */ /* 0x001fd00000000000 */
[----:B------:R-:W-:-:S08]  /*2520*/  DFMA R8, R4, -R8, 1 ;  /* 0x3ff000000408742b */ /* 0x000fd00000000808 */
[----:B------:R-:W-:Y:S02]  /*2530*/  DFMA R10, R8, R10, 0.5 ;  /* 0x3fe00000080a742b */ /* 0x000fe4000000000a */
[----:B------:R-:W-:-:S08]  /*2540*/  DMUL R8, R6, R8 ;  /* 0x0000000806087228 */ /* 0x000fd00000000000 */
[----:B------:R-:W-:-:S08]  /*2550*/  DFMA R8, R10, R8, R6 ;  /* 0x000000080a08722b */ /* 0x000fd00000000006 */
[----:B------:R-:W-:Y:S02]  /*2560*/  DMUL R6, R4, R8 ;  /* 0x0000000804067228 */ /* 0x000fe40000000000 */
[----:B------:R-:W-:-:S06]  /*2570*/  VIADD R9, R9, 0xfff00000 ;  /* 0xfff0000009097836 */ /* 0x000fcc0000000000 */
[----:B------:R-:W-:-:S08]  /*2580*/  DFMA R10, R6, -R6, R4 ;  /* 0x80000006060a722b */ /* 0x000fd00000000004 */
[----:B------:R-:W-:-:S10]  /*2590*/  DFMA R4, R8, R10, R6 ;  /* 0x0000000a0804722b */ /* 0x000fd40000000006 */
[----:B------:R-:W-:Y:S01]  /*25a0*/  IADD3 R5, PT, PT, R5, -0x3500000, RZ ;  /* 0xfcb0000005057810 */ /* 0x000fe20007ffe0ff */
[----:B------:R-:W-:Y:S06]  /*25b0*/  BRA `(.L_x_44) ;  /* 0x0000000000047947 */ /* 0x000fec0003800000 */
.L_x_45:
[----:B------:R-:W-:-:S11]  /*25c0*/  DADD R4, R6, R6 ;  /* 0x0000000006047229 */ /* 0x000fd60000000006 */
.L_x_44:
[----:B------:R-:W-:Y:S05]  /*25d0*/  BSYNC.RECONVERGENT B2 ;  /* 0x0000000000027941 */ /* 0x000fea0003800200 */
.L_x_42:
[----:B------:R-:W-:Y:S02]  /*25e0*/  IMAD.MOV.U32 R22, RZ, RZ, R4 ;  /* 0x000000ffff167224 */ /* 0x000fe400078e0004 */
[----:B------:R-:W-:Y:S02]  /*25f0*/  IMAD.MOV.U32 R23, RZ, RZ, R5 ;  /* 0x000000ffff177224 */ /* 0x000fe400078e0005 */
[----:B------:R-:W-:Y:S02]  /*2600*/  IMAD.MOV.U32 R4, RZ, RZ, R0 ;  /* 0x000000ffff047224 */ /* 0x000fe400078e0000 */
[----:B------:R-:W-:-:S04]  /*2610*/  IMAD.MOV.U32 R5, RZ, RZ, 0x0 ;  /* 0x00000000ff057424 */ /* 0x000fc800078e00ff */
[----:B------:R-:W-:Y:S05]  /*2620*/  RET.REL.NODEC R4 `(_Z29update_struct_do_advance_cons12UpdateStructd) ;  /* 0xffffffd804747950 */ /* 0x000fea0003c3ffff */
.L_x_46:
[----:B------:R-:W-:-:S00]  /*2630*/  BRA `(.L_x_46) ;  /* 0xfffffffc00fc7947 */ /* 0x000fc0000383ffff */
[----:B------:R-:W-:-:S00]  /*2640*/  NOP ;  /* 0x0000000000007918 */ /* 0x000fc00000000000 */
        /* <DEDUP_REMOVED lines=11> */
.L_x_107:


//--------------------- .text._Z29update_struct_do_compute_flux12UpdateStruct --------------------------
	.section	.text._Z29update_struct_do_compute_flux12UpdateStruct,"ax",@progbits
	.align	128
        .global         _Z29update_struct_do_compute_flux12UpdateStruct
        .type           _Z29update_struct_do_compute_flux12UpdateStruct,@function
        .size           _Z29update_struct_do_compute_flux12UpdateStruct,(.L_x_109 - _Z29update_struct_do_compute_flux12UpdateStruct)
        .other          _Z29update_struct_do_compute_flux12UpdateStruct,@"STO_CUDA_ENTRY STV_DEFAULT"
_Z29update_struct_do_compute_flux12UpdateStruct:
.text._Z29update_struct_do_compute_flux12UpdateStruct:
[----:B------:R-:W-:Y:S01]  /*0000*/  LDC R1, c[0x0][0x37c] ;  /* 0x0000df00ff017b82 */ /* 0x000fe20000000800 */
[----:B------:R-:W0:Y:S07]  /*0010*/  S2R R3, SR_TID.X ;  /* 0x0000000000037919 */ /* 0x000e2e0000002100 */
[----:B------:R-:W0:Y:S01]  /*0020*/  S2UR UR4, SR_CTAID.X ;  /* 0x00000000000479c3 */ /* 0x000e220000002500 */
[----:B------:R-:W1:Y:S07]  /*0030*/  LDCU UR6, c[0x0][0x380] ;  /* 0x00007000ff0677ac */ /* 0x000e6e0008000800 */
[----:B------:R-:W0:Y:S02]  /*0040*/  LDC R0, c[0x0][0x360] ;  /* 0x0000d800ff007b82 */ /* 0x000e240000000800 */
[----:B0-----:R-:W-:-:S05]  /*0050*/  IMAD R0, R0, UR4, R3 ;  /* 0x0000000400007c24 */ /* 0x001fca000f8e0203 */
[----:B-1----:R-:W-:-:S13]  /*0060*/  ISETP.GT.AND P0, PT, R0, UR6, PT ;  /* 0x0000000600007c0c */ /* 0x002fda000bf04270 */
[----:B------:R-:W-:Y:S05]  /*0070*/  @P0 EXIT ;  /* 0x000000000000094d */ /* 0x000fea0003800000 */
[----:B------:R-:W0:Y:S08]  /*0080*/  LDC R62, c[0x0][0x360] ;  /* 0x0000d800ff3e7b82 */ /* 0x000e300000000800 */
[----:B------:R-:W1:Y:S01]  /*0090*/  LDC.64 R14, c[0x0][0x398] ;  /* 0x0000e600ff0e7b82 */ /* 0x000e620000000a00 */
[----:B0-----:R-:W-:Y:S01]  /*00a0*/  IMAD R62, R62, UR4, R3 ;  /* 0x000000043e3e7c24 */ /* 0x001fe2000f8e0203 */
[----:B------:R-:W0:Y:S04]  /*00b0*/  LDCU.64 UR4, c[0x0][0x358] ;  /* 0x00006b00ff0477ac */ /* 0x000e280008000a00 */
[----:B------:R-:W-:-:S04]  /*00c0*/  VIMNMX.U32 R0, PT, PT, R62, 0x1, !PT ;  /* 0x000000013e007848 */ /* 0x000fc80007fe0000 */
[----:B------:R-:W-:-:S05]  /*00d0*/  LEA R3, R0, 0xfffffffc, 0x2 ;  /* 0xfffffffc00037811 */ /* 0x000fca00078e10ff */
[----:B-1----:R-:W-:-:S05]  /*00e0*/  IMAD.WIDE R2, R3, 0x8, R14 ;  /* 0x0000000803027825 */ /* 0x002fca00078e020e */
[----:B0-----:R-:W2:Y:S04]  /*00f0*/  LDG.E.64 R42, desc[UR4][R2.64+0x8] ;  /* 0x00000804022a7981 */ /* 0x001ea8000c1e1b00 */
[----:B------:R-:W3:Y:S01]  /*0100*/  LDG.E.64 R26, desc[UR4][R2.64+0x10] ;  /* 0x00001004021a7981 */ /* 0x000ee2000c1e1b00 */
[----:B------:R-:W-:Y:S02]  /*0110*/  IMAD.MOV.U32 R6, RZ, RZ, 0x0 ;  /* 0x00000000ff067424 */ /* 0x000fe400078e00ff */
[----:B------:R-:W-:Y:S01]  /*0120*/  IMAD.MOV.U32 R7, RZ, RZ, 0x3fd80000 ;  /* 0x3fd80000ff077424 */ /* 0x000fe200078e00ff */
[C---:B------:R-:W-:Y:S01]  /*0130*/  ISETP.NE.AND P0, PT, R62.reuse, UR6, PT ;  /* 0x000000063e007c0c */ /* 0x040fe2000bf05270 */
[----:B------:R-:W5:Y:S01]  /*0140*/  LDG.E.64 R22, desc[UR4][R2.64] ;  /* 0x0000000402167981 */ /* 0x000f62000c1e1b00 */
[----:B------:R-:W-:-:S03]  /*0150*/  IADD3 R0, PT, PT, R62, -0x1, RZ ;  /* 0xffffffff3e007810 */ /* 0x000fc60007ffe0ff */
[----:B------:R0:W5:Y:S01]  /*0160*/  LDG.E.64 R48, desc[UR4][R2.64+0x18] ;  /* 0x0000180402307981 */ /* 0x000162000c1e1b00 */
[----:B------:R-:W-:Y:S07]  /*0170*/  BSSY.RECONVERGENT B0, `(.L_x_47) ;  /* 0x000001f000007945 */ /* 0x000fee0003800200 */
[----:B------:R-:W-:-:S04]  /*0180*/  @P0 IMAD.MOV R0, RZ, RZ, R62 ;  /* 0x000000ffff000224 */ /* 0x000fc800078e023e */
[----:B------:R-:W-:-:S04]  /*0190*/  IMAD.SHL.U32 R13, R0, 0x4, RZ ;  /* 0x00000004000d7824 */ /* 0x000fc800078e00ff */
[----:B------:R-:W-:Y:S01]  /*01a0*/  IMAD.WIDE R14, R13, 0x8, R14 ;  /* 0x000000080d0e7825 */ /* 0x000fe200078e020e */
[----:B--2---:R-:W-:-:S08]  /*01b0*/  DMUL R60, R42, R42 ;  /* 0x0000002a2a3c7228 */ /* 0x004fd00000000000 */
[----:B---3--:R-:W-:-:S08]  /*01c0*/  DFMA R58, R26, R26, R60 ;  /* 0x0000001a1a3a722b */ /* 0x008fd0000000003c */
[----:B------:R-:W-:-:S06]  /*01d0*/  DADD R56, R58, 1 ;  /* 0x3ff000003a387429 */ /* 0x000fcc0000000000 */
[----:B------:R-:W1:Y:S04]  /*01e0*/  MUFU.RSQ64H R9, R57 ;  /* 0x0000003900097308 */ /* 0x000e680000001c00 */
[----:B------:R-:W-:-:S05]  /*01f0*/  VIADD R8, R57, 0xfcb00000 ;  /* 0xfcb0000039087836 */ /* 0x000fca0000000000 */
[----:B------:R-:W-:Y:S01]  /*0200*/  ISETP.GE.U32.AND P0, PT, R8, 0x7ca00000, PT ;  /* 0x7ca000000800780c */ /* 0x000fe20003f06070 */
[----:B-1----:R-:W-:-:S08]  /*0210*/  DMUL R4, R8, R8 ;  /* 0x0000000808047228 */ /* 0x002fd00000000000 */
[----:B------:R-:W-:-:S08]  /*0220*/  DFMA R4, R56, -R4, 1 ;  /* 0x3ff000003804742b */ /* 0x000fd00000000804 */
[----:B------:R-:W-:Y:S02]  /*0230*/  DFMA R6, R4, R6, 0.5 ;  /* 0x3fe000000406742b */ /* 0x000fe40000000006 */
[----:B------:R-:W-:-:S08]  /*0240*/  DMUL R4, R8, R4 ;  /* 0x0000000408047228 */ /* 0x000fd00000000000 */
[----:B------:R-:W-:-:S08]  /*0250*/  DFMA R4, R6, R4, R8 ;  /* 0x000000040604722b */ /* 0x000fd00000000008 */
[----:B0-----:R-:W-:Y:S02]  /*0260*/  DMUL R2, R56, R4 ;  /* 0x0000000438027228 */ /* 0x001fe40000000000 */
[----:B------:R-:W-:Y:S01]  /*0270*/  VIADD R7, R5, 0xfff00000 ;  /* 0xfff0000005077836 */ /* 0x000fe20000000000 */
[----:B------:R-:W-:-:S05]  /*0280*/  MOV R6, R4 ;  /* 0x0000000400067202 */ /* 0x000fca0000000f00 */
[----:B------:R-:W-:-:S08]  /*0290*/  DFMA R10, R2, -R2, R56 ;  /* 0x80000002020a722b */ /* 0x000fd00000000038 */
[----:B------:R-:W-:Y:S01]  /*02a0*/  DFMA R40, R10, R6, R2 ;  /* 0x000000060a28722b */ /* 0x000fe20000000002 */
[----:B------:R-:W-:Y:S10]  /*02b0*/  @!P0 BRA `(.L_x_48) ;  /* 0x0000000000288947 */ /* 0x000ff40003800000 */
[----:B------:R-:W-:Y:S01]  /*02c0*/  IMAD.MOV.U32 R12, RZ, RZ, R10 ;  /* 0x000000ffff0c7224 */ /* 0x000fe200078e000a */
[----:B------:R-:W-:Y:S01]  /*02d0*/  MOV R9, R3 ;  /* 0x0000000300097202 */ /* 0x000fe20000000f00 */
[----:B------:R-:W-:Y:S01]  /*02e0*/  IMAD.MOV.U32 R13, RZ, RZ, R4 ;  /* 0x000000ffff0d7224 */ /* 0x000fe200078e0004 */
[----:B------:R-:W-:Y:S01]  /*02f0*/  MOV R63, 0x340 ;  /* 0x00000340003f7802 */ /* 0x000fe20000000f00 */
[----:B------:R-:W-:Y:S02]  /*0300*/  IMAD.MOV.U32 R10, RZ, RZ, R2 ;  /* 0x000000ffff0a7224 */ /* 0x000fe400078e0002 */
[----:B------:R-:W-:Y:S02]  /*0310*/  IMAD.MOV.U32 R6, RZ, RZ, R56 ;  /* 0x000000ffff067224 */ /* 0x000fe400078e0038 */
[----:B------:R-:W-:-:S07]  /*0320*/  IMAD.MOV.U32 R0, RZ, RZ, R57 ;  /* 0x000000ffff007224 */ /* 0x000fce00078e0039 */
[----:B-----5:R-:W-:Y:S05]  /*0330*/  CALL.REL.NOINC `($__internal_4_$__cuda_sm20_dsqrt_rn_f64_mediumpath_v1) ;  /* 0x0000003000807944 */ /* 0x020fea0003c00000 */
[----:B------:R-:W-:Y:S01]  /*0340*/  IMAD.MOV.U32 R40, RZ, RZ, R6 ;  /* 0x000000ffff287224 */ /* 0x000fe200078e0006 */
[----:B------:R-:W-:-:S07]  /*0350*/  MOV R41, R0 ;  /* 0x0000000000297202 */ /* 0x000fce0000000f00 */
.L_x_48:
[----:B------:R-:W-:Y:S05]  /*0360*/  BSYNC.RECONVERGENT B0 ;  /* 0x0000000000007941 */ /* 0x000fea0003800200 */
.L_x_47:
[----:B-----5:R-:W0:Y:S01]  /*0370*/  MUFU.RCP64H R3, R23 ;  /* 0x0000001700037308 */ /* 0x020e220000001800 */
[----:B------:R-:W-:Y:S01]  /*0380*/  IMAD.MOV.U32 R2, RZ, RZ, 0x1 ;  /* 0x00000001ff027424 */ /* 0x000fe200078e00ff */
[----:B------:R-:W-:Y:S05]  /*0390*/  BSSY.RECONVERGENT B1, `(.L_x_49) ;  /* 0x0000017000017945 */ /* 0x000fea0003800200 */
[----:B0-----:R-:W-:-:S08]  /*03a0*/  DFMA R4, -R22, R2, 1 ;  /* 0x3ff000001604742b */ /* 0x001fd00000000102 */
[----:B------:R-:W-:-:S08]  /*03b0*/  DFMA R4, R4, R4, R4 ;  /* 0x000000040404722b */ /* 0x000fd00000000004 */
[----:B------:R-:W-:Y:S02]  /*03c0*/  DFMA R2, R2, R4, R2 ;  /* 0x000000040202722b */ /* 0x000fe40000000002 */
[----:B------:R-:W-:-:S06]  /*03d0*/  DFMA R4, R48, 2.5, R22 ;  /* 0x400400003004782b */ /* 0x000fcc0000000016 */
[----:B------:R-:W-:-:S04]  /*03e0*/  DFMA R6, -R22, R2, 1 ;  /* 0x3ff000001606742b */ /* 0x000fc80000000102 */
[----:B------:R-:W-:-:S04]  /*03f0*/  FSETP.GEU.AND P1, PT, |R5|, 6.5827683646048100446e-37, PT ;  /* 0x036000000500780b */ /* 0x000fc80003f2e200 */
        /* <DEDUP_REMOVED lines=8> */
[----:B------:R-:W-:Y:S01]  /*0480*/  MOV R8, R22 ;  /* 0x0000001600087202 */ /* 0x000fe20000000f00 */
[----:B------:R-:W-:Y:S01]  /*0490*/  IMAD.MOV.U32 R6, RZ, RZ, R5 ;  /* 0x000000ffff067224 */ /* 0x000fe200078e0005 */
[----:B------:R-:W-:Y:S01]  /*04a0*/  MOV R0, 0x4d0 ;  /* 0x000004d000007802 */ /* 0x000fe20000000f00 */
[----:B------:R-:W-:-:S07]  /*04b0*/  IMAD.MOV.U32 R9, RZ, RZ, R23 ;  /* 0x000000ffff097224 */ /* 0x000fce00078e0017 */
[----:B------:R-:W-:Y:S05]  /*04c0*/  CALL.REL.NOINC `($__internal_3_$__cuda_sm20_div_rn_f64_full) ;  /* 0x0000002800847944 */ /* 0x000fea0003c00000 */
[----:B------:R-:W-:-:S04]  /*04d0*/  LOP3.LUT R7, R7, R6, RZ, 0x3c, !PT ;  /* 0x0000000607077212 */ /* 0x000fc800078e3cff */
[----:B------:R-:W-:-:S04]  /*04e0*/  LOP3.LUT R6, R7, R6, RZ, 0x3c, !PT ;  /* 0x0000000607067212 */ /* 0x000fc800078e3cff */
[----:B------:R-:W-:-:S07]  /*04f0*/  LOP3.LUT R7, R7, R6, RZ, 0x3c, !PT ;  /* 0x0000000607077212 */ /* 0x000fce00078e3cff */
.L_x_50:
[----:B------:R-:W-:Y:S05]  /*0500*/  BSYNC.RECONVERGENT B1 ;  /* 0x0000000000017941 */ /* 0x000fea0003800200 */
.L_x_49:
[----:B------:R-:W2:Y:S04]  /*0510*/  LDG.E.64 R2, desc[UR4][R14.64+0x8] ;  /* 0x000008040e027981 */ /* 0x000ea8000c1e1b00 */
[----:B------:R-:W3:Y:S04]  /*0520*/  LDG.E.64 R36, desc[UR4][R14.64+0x10] ;  /* 0x000010040e247981 */ /* 0x000ee8000c1e1b00 */
[----:B------:R0:W5:Y:S04]  /*0530*/  LDG.E.64 R32, desc[UR4][R14.64] ;  /* 0x000000040e207981 */ /* 0x000168000c1e1b00 */
[----:B------:R-:W5:Y:S01]  /*0540*/  LDG.E.64 R14, desc[UR4][R14.64+0x18] ;  /* 0x000018040e0e7981 */ /* 0x000f62000c1e1b00 */
[----:B------:R-:W-:Y:S01]  /*0550*/  IMAD.MOV.U32 R12, RZ, RZ, 0x0 ;  /* 0x00000000ff0c7424 */ /* 0x000fe200078e00ff */
[----:B------:R-:W-:Y:S01]  /*0560*/  MOV R13, 0x3fd80000 ;  /* 0x3fd80000000d7802 */ /* 0x000fe20000000f00 */
[-C--:B------:R-:W-:Y:S01]  /*0570*/  DMUL R22, R22, R40.reuse ;  /* 0x0000002816167228 */ /* 0x080fe20000000000 */
[----:B------:R-:W-:Y:S01]  /*0580*/  BSSY.RECONVERGENT B0, `(.L_x_51) ;  /* 0x0000023000007945 */ /* 0x000fe20003800200 */
[----:B------:R-:W-:-:S06]  /*0590*/  DFMA R24, R6, R40, -1 ;  /* 0xbff000000618742b */ /* 0x000fcc0000000028 */
[C---:B------:R-:W-:Y:S02]  /*05a0*/  DMUL R6, R22.reuse, R6 ;  /* 0x0000000616067228 */ /* 0x040fe40000000000 */
[----:B------:R-:W-:-:S06]  /*05b0*/  DFMA R24, R22, R24, -R48 ;  /* 0x000000181618722b */ /* 0x000fcc0000000830 */
[-C--:B------:R-:W-:Y:S02]  /*05c0*/  DMUL R26, R26, R6.reuse ;  /* 0x000000061a1a7228 */ /* 0x080fe40000000000 */
[----:B------:R-:W-:Y:S02]  /*05d0*/  DMUL R28, R42, R6 ;  /* 0x000000062a1c7228 */ /* 0x000fe40000000000 */
        /* <DEDUP_REMOVED lines=16> */
[----:B0-----:R-:W-:Y:S10]  /*06e0*/  @!P0 BRA `(.L_x_52) ;  /* 0x0000000000308947 */ /* 0x001ff40003800000 */
[----:B------:R-:W-:Y:S01]  /*06f0*/  IMAD.MOV.U32 R13, RZ, RZ, R10 ;  /* 0x000000ffff0d7224 */ /* 0x000fe200078e000a */
[----:B------:R-:W-:Y:S01]  /*0700*/  MOV R12, R38 ;  /* 0x00000026000c7202 */ /* 0x000fe20000000f00 */
        /* <DEDUP_REMOVED lines=10> */
.L_x_52:
[----:B------:R-:W-:Y:S05]  /*07b0*/  BSYNC.RECONVERGENT B0 ;  /* 0x0000000000007941 */ /* 0x000fea0003800200 */
.L_x_51:
[----:B-----5:R-:W0:Y:S01]  /*07c0*/  MUFU.RCP64H R7, R33 ;  /* 0x0000002100077308 */ /* 0x020e220000001800 */
[----:B------:R-:W-:Y:S01]  /*07d0*/  IMAD.MOV.U32 R6, RZ, RZ, 0x1 ;  /* 0x00000001ff067424 */ /* 0x000fe200078e00ff */
[----:B------:R-:W-:Y:S01]  /*07e0*/  DFMA R30, R14, 2.5, R32 ;  /* 0x400400000e1e782b */ /* 0x000fe20000000020 */
[----:B------:R-:W-:Y:S09]  /*07f0*/  BSSY.RECONVERGENT B1, `(.L_x_53) ;  /* 0x0000015000017945 */ /* 0x000ff20003800200 */
[----:B------:R-:W-:Y:S01]  /*0800*/  FSETP.GEU.AND P1, PT, |R31|, 6.5827683646048100446e-37, PT ;  /* 0x036000001f00780b */ /* 0x000fe20003f2e200 */
[----:B0-----:R-:W-:-:S08]  /*0810*/  DFMA R8, -R32, R6, 1 ;  /* 0x3ff000002008742b */ /* 0x001fd00000000106 */
        /* <DEDUP_REMOVED lines=16> */
[----:B------:R-:W-:Y:S02]  /*0920*/  IMAD.MOV.U32 R8, RZ, RZ, R7 ;  /* 0x000000ffff087224 */ /* 0x000fe400078e0007 */
[----:B------:R-:W-:-:S07]  /*0930*/  IMAD.MOV.U32 R9, RZ, RZ, R6 ;  /* 0x000000ffff097224 */ /* 0x000fce00078e0006 */
.L_x_54:
[----:B------:R-:W-:Y:S05]  /*0940*/  BSYNC.RECONVERGENT B1 ;  /* 0x0000000000017941 */ /* 0x000fea0003800200 */
.L_x_53:
[----:B------:R-:W0:Y:S01]  /*0950*/  MUFU.RCP64H R7, R41 ;  /* 0x0000002900077308 */ /* 0x000e220000001800 */
[----:B------:R-:W-:Y:S01]  /*0960*/  MOV R6, 0x1 ;  /* 0x0000000100067802 */ /* 0x000fe20000000f00 */
[-C--:B------:R-:W-:Y:S01]  /*0970*/  DMUL R32, R32, R50.reuse ;  /* 0x0000003220207228 */ /* 0x080fe20000000000 */
[----:B------:R-:W-:Y:S01]  /*0980*/  FSETP.GEU.AND P1, PT, |R43|, 6.5827683646048100446e-37, PT ;  /* 0x036000002b00780b */ /* 0x000fe20003f2e200 */
[----:B------:R-:W-:Y:S01]  /*0990*/  DFMA R34, R8, R50, -1 ;  /* 0xbff000000822742b */ /* 0x000fe20000000032 */
[----:B------:R-:W-:Y:S05]  /*09a0*/  BSSY.RECONVERGENT B1, `(.L_x_55) ;  /* 0x0000019000017945 */ /* 0x000fea0003800200 */
[----:B------:R-:W-:-:S02]  /*09b0*/  DMUL R8, R32, R8 ;  /* 0x0000000820087228 */ /* 0x000fc40000000000 */
[----:B------:R-:W-:Y:S02]  /*09c0*/  DFMA R34, R32, R34, -R14 ;  /* 0x000000222022722b */ /* 0x000fe4000000080e */
[----:B0-----:R-:W-:-:S04]  /*09d0*/  DFMA R10, R6, -R40, 1 ;  /* 0x3ff00000060a742b */ /* 0x001fc80000000828 */
[-C--:B------:R-:W-:Y:S02]  /*09e0*/  DMUL R36, R36, R8.reuse ;  /* 0x0000000824247228 */ /* 0x080fe40000000000 */
[----:B------:R-:W-:Y:S02]  /*09f0*/  DMUL R38, R2, R8 ;  /* 0x0000000802267228 */ /* 0x000fe40000000000 */
        /* <DEDUP_REMOVED lines=19> */
.L_x_56:
[----:B------:R-:W-:Y:S05]  /*0b30*/  BSYNC.RECONVERGENT B1 ;  /* 0x0000000000017941 */ /* 0x000fea0003800200 */
.L_x_55:
[----:B------:R-:W0:Y:S01]  /*0b40*/  MUFU.RCP64H R9, R51 ;  /* 0x0000003300097308 */ /* 0x000e220000001800 */
[----:B------:R-:W-:Y:S01]  /*0b50*/  IMAD.MOV.U32 R8, RZ, RZ, 0x1 ;  /* 0x00000001ff087424 */ /* 0x000fe200078e00ff */
[----:B------:R-:W-:Y:S01]  /*0b60*/  FSETP.GEU.AND P1, PT, |R3|, 6.5827683646048100446e-37, PT ;  /* 0x036000000300780b */ /* 0x000fe20003f2e200 */
[-C--:B------:R-:W-:Y:S01]  /*0b70*/  DMUL R42, R24, R6.reuse ;  /* 0x00000006182a7228 */ /* 0x080fe20000000000 */
[----:B------:R-:W-:Y:S01]  /*0b80*/  BSSY.RECONVERGENT B1, `(.L_x_57) ;  /* 0x0000019000017945 */ /* 0x000fe20003800200 */
[-C--:B------:R-:W-:Y:S02]  /*0b90*/  DMUL R46, R26, R6.reuse ;  /* 0x000000061a2e7228 */ /* 0x080fe40000000000 */
[-C--:B------:R-:W-:Y:S02]  /*0ba0*/  DMUL R40, R22, R6.reuse ;  /* 0x0000000616287228 */ /* 0x080fe40000000000 */
[-C--:B------:R-:W-:Y:S02]  /*0bb0*/  DFMA R44, R28, R6.reuse, R48 ;  /* 0x000000061c2c722b */ /* 0x080fe40000000030 */
[----:B------:R-:W-:-:S02]  /*0bc0*/  DFMA R42, R48, R6, R42 ;  /* 0x00000006302a722b */ /* 0x000fc4000000002a */
[----:B------:R-:W-:Y:S02]  /*0bd0*/  DFMA R46, RZ, R48, R46 ;  /* 0x00000030ff2e722b */ /* 0x000fe4000000002e */
[----:B0-----:R-:W-:-:S08]  /*0be0*/  DFMA R10, R8, -R50, 1 ;  /* 0x3ff00000080a742b */ /* 0x001fd00000000832 */
        /* <DEDUP_REMOVED lines=18> */
.L_x_58:
[----:B------:R-:W-:Y:S05]  /*0d10*/  BSYNC.RECONVERGENT B1 ;  /* 0x0000000000017941 */ /* 0x000fea0003800200 */
.L_x_57:
[----:B------:R-:W0:Y:S01]  /*0d20*/  MUFU.RCP64H R3, R5 ;  /* 0x0000000500037308 */ /* 0x000e220000001800 */
[----:B------:R-:W-:Y:S01]  /*0d30*/  MOV R2, 0x1 ;  /* 0x0000000100027802 */ /* 0x000fe20000000f00 */
[----:B------:R-:W-:Y:S01]  /*0d40*/  UMOV UR6, 0xaaaaaaab ;  /* 0xaaaaaaab00067882 */ /* 0x000fe20000000000 */
[----:B------:R-:W-:Y:S01]  /*0d50*/  UMOV UR7, 0x3ffaaaaa ;  /* 0x3ffaaaaa00077882 */ /* 0x000fe20000000000 */
[-C--:B------:R-:W-:Y:S01]  /*0d60*/  DMUL R50, R34, R52.reuse ;  /* 0x0000003422327228 */ /* 0x080fe20000000000 */
[----:B------:R-:W-:Y:S01]  /*0d70*/  BSSY.RECONVERGENT B1, `(.L_x_59) ;  /* 0x000001b000017945 */ /* 0x000fe20003800200 */
[----:B------:R-:W-:Y:S02]  /*0d80*/  DMUL R8, R48, UR6 ;  /* 0x0000000630087c28 */ /* 0x000fe40008000000 */
[-C--:B------:R-:W-:Y:S02]  /*0d90*/  DMUL R54, R36, R52.reuse ;  /* 0x0000003424367228 */ /* 0x080fe40000000000 */
[----:B------:R-:W-:-:S02]  /*0da0*/  DMUL R48, R32, R52 ;  /* 0x0000003420307228 */ /* 0x000fc40000000000 */
[-C--:B------:R-:W-:Y:S02]  /*0db0*/  DFMA R50, R14, R52.reuse, R50 ;  /* 0x000000340e32722b */ /* 0x080fe40000000032 */
[----:B------:R-:W-:Y:S02]  /*0dc0*/  DFMA R52, R38, R52, R14 ;  /* 0x000000342634722b */ /* 0x000fe4000000000e */
[----:B------:R-:W-:Y:S01]  /*0dd0*/  FSETP.GEU.AND P1, PT, |R9|, 6.5827683646048100446e-37, PT ;  /* 0x036000000900780b */ /* 0x000fe20003f2e200 */
[----:B0-----:R-:W-:Y:S02]  /*0de0*/  DFMA R6, -R4, R2, 1 ;  /* 0x3ff000000406742b */ /* 0x001fe40000000102 */
[----:B------:R-:W-:-:S06]  /*0df0*/  DFMA R54, RZ, R14, R54 ;  /* 0x0000000eff36722b */ /* 0x000fcc0000000036 */
        /* <DEDUP_REMOVED lines=12> */
[----:B------:R-:W-:Y:S01]  /*0ec0*/  IMAD.MOV.U32 R6, RZ, RZ, R9 ;  /* 0x000000ffff067224 */ /* 0x000fe200078e0009 */
[----:B------:R-:W-:Y:S01]  /*0ed0*/  MOV R9, R5 ;  /* 0x0000000500097202 */ /* 0x000fe20000000f00 */
[----:B------:R-:W-:-:S07]  /*0ee0*/  IMAD.MOV.U32 R8, RZ, RZ, R4 ;  /* 0x000000ffff087224 */ /* 0x000fce00078e0004 */
[----:B------:R-:W-:Y:S05]  /*0ef0*/  CALL.REL.NOINC `($__internal_3_$__cuda_sm20_div_rn_f64_full) ;  /* 0x0000001c00f87944 */ /* 0x000fea0003c00000 */
[----:B------:R-:W-:Y:S02]  /*0f00*/  IMAD.MOV.U32 R2, RZ, RZ, R7 ;  /* 0x000000ffff027224 */ /* 0x000fe400078e0007 */
[----:B------:R-:W-:-:S07]  /*0f10*/  IMAD.MOV.U32 R3, RZ, RZ, R6 ;  /* 0x000000ffff037224 */ /* 0x000fce00078e0006 */
.L_x_60:
[----:B------:R-:W-:Y:S05]  /*0f20*/  BSYNC.RECONVERGENT B1 ;  /* 0x0000000000017941 */ /* 0x000fea0003800200 */
.L_x_59:
[----:B------:R-:W0:Y:S01]  /*0f30*/  MUFU.RCP64H R5, R57 ;  /* 0x0000003900057308 */ /* 0x000e220000001800 */
[----:B------:R-:W-:Y:S01]  /*0f40*/  IMAD.MOV.U32 R4, RZ, RZ, 0x1 ;  /* 0x00000001ff047424 */ /* 0x000fe200078e00ff */
[----:B------:R-:W-:Y:S01]  /*0f50*/  FSETP.GEU.AND P1, PT, |R59|, 6.5827683646048100446e-37, PT ;  /* 0x036000003b00780b */ /* 0x000fe20003f2e200 */
[----:B------:R-:W-:Y:S04]  /*0f60*/  BSSY.RECONVERGENT B1, `(.L_x_61) ;  /* 0x0000014000017945 */ /* 0x000fe80003800200 */
        /* <DEDUP_REMOVED lines=11> */
[----:B------:R-:W-:Y:S01]  /*1020*/  MOV R7, R58 ;  /* 0x0000003a00077202 */ /* 0x000fe20000000f00 */
[----:B------:R-:W-:Y:S01]  /*1030*/  IMAD.MOV.U32 R6, RZ, RZ, R59 ;  /* 0x000000ffff067224 */ /* 0x000fe200078e003b */
[----:B------:R-:W-:Y:S01]  /*1040*/  MOV R0, 0x1080 ;  /* 0x0000108000007802 */ /* 0x000fe20000000f00 */
[----:B------:R-:W-:Y:S02]  /*1050*/  IMAD.MOV.U32 R8, RZ, RZ, R56 ;  /* 0x000000ffff087224 */ /* 0x000fe400078e0038 */
[----:B------:R-:W-:-:S07]  /*1060*/  IMAD.MOV.U32 R9, RZ, RZ, R57 ;  /* 0x000000ffff097224 */ /* 0x000fce00078e0039 */
[----:B------:R-:W-:Y:S05]  /*1070*/  CALL.REL.NOINC `($__internal_3_$__cuda_sm20_div_rn_f64_full) ;  /* 0x0000001c00987944 */ /* 0x000fea0003c00000 */
[----:B------:R-:W-:Y:S01]  /*1080*/  MOV R4, R7 ;  /* 0x0000000700047202 */ /* 0x000fe20000000f00 */
[----:B------:R-:W-:-:S07]  /*1090*/  IMAD.MOV.U32 R5, RZ, RZ, R6 ;  /* 0x000000ffff057224 */ /* 0x000fce00078e0006 */
.L_x_62:
[----:B------:R-:W-:Y:S05]  /*10a0*/  BSYNC.RECONVERGENT B1 ;  /* 0x0000000000017941 */ /* 0x000fea0003800200 */
.L_x_61:
        /* <DEDUP_REMOVED lines=21> */
[----:B------:R-:W-:Y:S01]  /*1200*/  IMAD.MOV.U32 R58, RZ, RZ, R7 ;  /* 0x000000ffff3a7224 */ /* 0x000fe200078e0007 */
[----:B------:R-:W-:-:S07]  /*1210*/  MOV R59, R6 ;  /* 0x00000006003b7202 */ /* 0x000fce0000000f00 */
.L_x_64:
[----:B------:R-:W-:Y:S05]  /*1220*/  BSYNC.RECONVERGENT B1 ;  /* 0x0000000000017941 */ /* 0x000fea0003800200 */
.L_x_63:
[----:B------:R-:W0:Y:S01]  /*1230*/  MUFU.RSQ64H R9, R59 ;  /* 0x0000003b00097308 */ /* 0x000e220000001c00 */
[----:B------:R-:W-:Y:S01]  /*1240*/  VIADD R8, R59, 0xfcb00000 ;  /* 0xfcb000003b087836 */ /* 0x000fe20000000000 */
[----:B------:R-:W-:Y:S01]  /*1250*/  BSSY.RECONVERGENT B0, `(.L_x_65) ;  /* 0x000001a000007945 */ /* 0x000fe20003800200 */
[----:B------:R-:W-:Y:S02]  /*1260*/  IMAD.MOV.U32 R10, RZ, RZ, 0x0 ;  /* 0x00000000ff0a7424 */ /* 0x000fe400078e00ff */
[----:B------:R-:W-:Y:S01]  /*1270*/  IMAD.MOV.U32 R11, RZ, RZ, 0x3fd80000 ;  /* 0x3fd80000ff0b7424 */ /* 0x000fe200078e00ff */
[----:B------:R-:W-:Y:S01]  /*1280*/  ISETP.GE.U32.AND P0, PT, R8, 0x7ca00000, PT ;  /* 0x7ca000000800780c */ /* 0x000fe20003f06070 */
[----:B0-----:R-:W-:-:S08]  /*1290*/  DMUL R6, R8, R8 ;  /* 0x0000000808067228 */ /* 0x001fd00000000000 */
[----:B------:R-:W-:-:S08]  /*12a0*/  DFMA R6, -R6, R58, 1 ;  /* 0x3ff000000606742b */ /* 0x000fd0000000013a */
[----:B------:R-:W-:Y:S02]  /*12b0*/  DFMA R10, R6, R10, 0.5 ;  /* 0x3fe00000060a742b */ /* 0x000fe4000000000a */
[----:B------:R-:W-:-:S08]  /*12c0*/  DMUL R6, R8, R6 ;  /* 0x0000000608067228 */ /* 0x000fd00000000000 */
[----:B------:R-:W-:-:S08]  /*12d0*/  DFMA R10, R10, R6, R8 ;  /* 0x000000060a0a722b */ /* 0x000fd00000000008 */
[----:B------:R-:W-:Y:S02]  /*12e0*/  DMUL R60, R10, R58 ;  /* 0x0000003a0a3c7228 */ /* 0x000fe40000000000 */
[----:B------:R-:W-:Y:S01]  /*12f0*/  IADD3 R7, PT, PT, R11, -0x100000, RZ ;  /* 0xfff000000b077810 */ /* 0x000fe20007ffe0ff */
[----:B------:R-:W-:-:S05]  /*1300*/  IMAD.MOV.U32 R6, RZ, RZ, R10 ;  /* 0x000000ffff067224 */ /* 0x000fca00078e000a */
[----:B------:R-:W-:-:S08]  /*1310*/  DFMA R64, R60, -R60, R58 ;  /* 0x8000003c3c40722b */ /* 0x000fd0000000003a */
[----:B------:R-:W-:Y:S01]  /*1320*/  DFMA R56, R64, R6, R60 ;  /* 0x000000064038722b */ /* 0x000fe2000000003c */
[----:B------:R-:W-:Y:S10]  /*1330*/  @!P0 BRA `(.L_x_66) ;  /* 0x00000000002c8947 */ /* 0x000ff40003800000 */
[----:B------:R-:W-:Y:S01]  /*1340*/  IMAD.MOV.U32 R13, RZ, RZ, R10 ;  /* 0x000000ffff0d7224 */ /* 0x000fe200078e000a */
[----:B------:R-:W-:Y:S01]  /*1350*/  MOV R11, R65 ;  /* 0x00000041000b7202 */ /* 0x000fe20000000f00 */
[----:B------:R-:W-:Y:S01]  /*1360*/  IMAD.MOV.U32 R12, RZ, RZ, R64 ;  /* 0x000000ffff0c7224 */ /* 0x000fe200078e0040 */
[----:B------:R-:W-:Y:S01]  /*1370*/  MOV R0, R59 ;  /* 0x0000003b00007202 */ /* 0x000fe20000000f00 */
[----:B------:R-:W-:Y:S01]  /*1380*/  IMAD.MOV.U32 R10, RZ, RZ, R60 ;  /* 0x000000ffff0a7224 */ /* 0x000fe200078e003c */
[----:B------:R-:W-:Y:S01]  /*1390*/  MOV R63, 0x13d0 ;  /* 0x000013d0003f7802 */ /* 0x000fe20000000f00 */
[----:B------:R-:W-:Y:S02]  /*13a0*/  IMAD.MOV.U32 R9, RZ, RZ, R61 ;  /* 0x000000ffff097224 */ /* 0x000fe400078e003d */
[----:B------:R-:W-:-:S07]  /*13b0*/  IMAD.MOV.U32 R6, RZ, RZ, R58 ;  /* 0x000000ffff067224 */ /* 0x000fce00078e003a */
[----:B------:R-:W-:Y:S05]  /*13c0*/  CALL.REL.NOINC `($__internal_4_$__cuda_sm20_dsqrt_rn_f64_mediumpath_v1) ;  /* 0x00000020005c7944 */ /* 0x000fea0003c00000 */
[----:B------:R-:W-:Y:S02]  /*13d0*/  IMAD.MOV.U32 R56, RZ, RZ, R6 ;  /* 0x000000ffff387224 */ /* 0x000fe400078e0006 */
[----:B------:R-:W-:-:S07]  /*13e0*/  IMAD.MOV.U32 R57, RZ, RZ, R0 ;  /* 0x000000ffff397224 */ /* 0x000fce00078e0000 */
.L_x_66:
[----:B------:R-:W-:Y:S05]  /*13f0*/  BSYNC.RECONVERGENT B0 ;  /* 0x0000000000007941 */ /* 0x000fea0003800200 */
.L_x_65:
[C---:B------:R-:W-:Y:S01]  /*1400*/  DADD R6, -R4.reuse, 1 ;  /* 0x3ff0000004067429 */ /* 0x040fe20000000100 */
[----:B------:R-:W-:Y:S01]  /*1410*/  MOV R10, 0x0 ;  /* 0x00000000000a7802 */ /* 0x000fe20000000f00 */
[-C--:B------:R-:W-:Y:S01]  /*1420*/  DFMA R4, R4, -R2.reuse, 1 ;  /* 0x3ff000000404742b */ /* 0x080fe20000000802 */
[----:B------:R-:W-:Y:S01]  /*1430*/  IMAD.MOV.U32 R11, RZ, RZ, 0x3fd80000 ;  /* 0x3fd80000ff0b7424 */ /* 0x000fe200078e00ff */
[----:B------:R-:W-:Y:S01]  /*1440*/  DADD R60, -R2, 1 ;  /* 0x3ff00000023c7429 */ /* 0x000fe20000000100 */
[----:B------:R-:W-:Y:S03]  /*1450*/  BSSY.RECONVERGENT B0, `(.L_x_67) ;  /* 0x000001c000007945 */ /* 0x000fe60003800200 */
[----:B------:R-:W-:-:S04]  /*1460*/  DMUL R6, R6, R2 ;  /* 0x0000000206067228 */ /* 0x000fc80000000000 */
[----:B------:R-:W-:-:S08]  /*1470*/  DFMA R58, -R60, R58, R4 ;  /* 0x0000003a3c3a722b */ /* 0x000fd00000000104 */
[----:B------:R-:W-:-:S06]  /*1480*/  DMUL R6, R6, R58 ;  /* 0x0000003a06067228 */ /* 0x000fcc0000000000 */
[----:B------:R-:W0:Y:S04]  /*1490*/  MUFU.RSQ64H R9, R7 ;  /* 0x0000000700097308 */ /* 0x000e280000001c00 */
[----:B------:R-:W-:-:S05]  /*14a0*/  VIADD R8, R7, 0xfcb00000 ;  /* 0xfcb0000007087836 */ /* 0x000fca0000000000 */
[----:B------:R-:W-:Y:S01]  /*14b0*/  ISETP.GE.U32.AND P0, PT, R8, 0x7ca00000, PT ;  /* 0x7ca000000800780c */ /* 0x000fe20003f06070 */
[----:B0-----:R-:W-:-:S08]  /*14c0*/  DMUL R2, R8, R8 ;  /* 0x0000000808027228 */ /* 0x001fd00000000000 */
        /* <DEDUP_REMOVED lines=20> */
.L_x_68:
[----:B------:R-:W-:Y:S05]  /*1610*/  BSYNC.RECONVERGENT B0 ;  /* 0x0000000000007941 */ /* 0x000fea0003800200 */
.L_x_67:
[----:B------:R-:W0:Y:S01]  /*1620*/  MUFU.RCP64H R3, R5 ;  /* 0x0000000500037308 */ /* 0x000e220000001800 */
[----:B------:R-:W-:Y:S01]  /*1630*/  MOV R2, 0x1 ;  /* 0x0000000100027802 */ /* 0x000fe20000000f00 */
[----:B------:R-:W-:Y:S05]  /*1640*/  BSSY.RECONVERGENT B1, `(.L_x_69) ;  /* 0x0000017000017945 */ /* 0x000fea0003800200 */
[----:B0-----:R-:W-:-:S08]  /*1650*/  DFMA R6, -R4, R2, 1 ;  /* 0x3ff000000406742b */ /* 0x001fd00000000102 */
[----:B------:R-:W-:-:S08]  /*1660*/  DFMA R6, R6, R6, R6 ;  /* 0x000000060606722b */ /* 0x000fd00000000006 */
[----:B------:R-:W-:Y:S02]  /*1670*/  DFMA R6, R2, R6, R2 ;  /* 0x000000060206722b */ /* 0x000fe40000000002 */
[----:B------:R-:W-:-:S06]  /*1680*/  DMUL R2, R60, R56 ;  /* 0x000000383c027228 */ /* 0x000fcc0000000000 */
[----:B------:R-:W-:Y:S02]  /*1690*/  DFMA R8, -R4, R6, 1 ;  /* 0x3ff000000408742b */ /* 0x000fe40000000106 */
[----:B------:R-:W-:-:S06]  /*16a0*/  DADD R10, R2, -R58 ;  /* 0x00000000020a7229 */ /* 0x000fcc000000083a */
        /* <DEDUP_REMOVED lines=16> */
.L_x_70:
[----:B------:R-:W-:Y:S05]  /*17b0*/  BSYNC.RECONVERGENT B1 ;  /* 0x0000000000017941 */ /* 0x000fea0003800200 */
.L_x_69:
[----:B------:R-:W0:Y:S01]  /*17c0*/  MUFU.RCP64H R7, R5 ;  /* 0x0000000500077308 */ /* 0x000e220000001800 */
[----:B------:R-:W-:Y:S01]  /*17d0*/  IMAD.MOV.U32 R6, RZ, RZ, 0x1 ;  /* 0x00000001ff067424 */ /* 0x000fe200078e00ff */
[----:B------:R-:W-:Y:S01]  /*17e0*/  DADD R58, R2, R58 ;  /* 0x00000000023a7229 */ /* 0x000fe2000000003a */
        /* <DEDUP_REMOVED lines=21> */
.L_x_72:
[----:B------:R-:W-:Y:S05]  /*1940*/  BSYNC.RECONVERGENT B1 ;  /* 0x0000000000017941 */ /* 0x000fea0003800200 */
.L_x_71:
[----:B------:R-:W0:Y:S01]  /*1950*/  MUFU.RCP64H R5, R31 ;  /* 0x0000001f00057308 */ /* 0x000e220000001800 */
[----:B------:R-:W-:Y:S01]  /*1960*/  IMAD.MOV.U32 R4, RZ, RZ, 0x1 ;  /* 0x00000001ff047424 */ /* 0x000fe200078e00ff */
[----:B------:R-:W-:Y:S01]  /*1970*/  UMOV UR6, 0xaaaaaaab ;  /* 0xaaaaaaab00067882 */ /* 0x000fe20000000000 */
[----:B------:R-:W-:Y:S01]  /*1980*/  UMOV UR7, 0x3ffaaaaa ;  /* 0x3ffaaaaa00077882 */ /* 0x000fe20000000000 */
[----:B------:R-:W-:Y:S01]  /*1990*/  BSSY.RECONVERGENT B1, `(.L_x_73) ;  /* 0x0000016000017945 */ /* 0x000fe20003800200 */
[----:B------:R-:W-:-:S10]  /*19a0*/  DMUL R14, R14, UR6 ;  /* 0x000000060e0e7c28 */ /* 0x000fd40008000000 */
        /* <DEDUP_REMOVED lines=20> */
.L_x_74:
[----:B------:R-:W-:Y:S05]  /*1af0*/  BSYNC.RECONVERGENT B1 ;  /* 0x0000000000017941 */ /* 0x000fea0003800200 */
.L_x_73:
        /* <DEDUP_REMOVED lines=23> */
.L_x_76:
[----:B------:R-:W-:Y:S05]  /*1c70*/  BSYNC.RECONVERGENT B1 ;  /* 0x0000000000017941 */ /* 0x000fea0003800200 */
.L_x_75:
[----:B------:R-:W0:Y:S01]  /*1c80*/  MUFU.RCP64H R7, R21 ;  /* 0x0000001500077308 */ /* 0x000e220000001800 */
[----:B------:R-:W-:Y:S01]  /*1c90*/  MOV R6, 0x1 ;  /* 0x0000000100067802 */ /* 0x000fe20000000f00 */
[----:B------:R-:W-:Y:S01]  /*1ca0*/  BSSY.RECONVERGENT B1, `(.L_x_77) ;  /* 0x0000015000017945 */ /* 0x000fe20003800200 */
[----:B------:R-:W-:-:S04]  /*1cb0*/  FSETP.GEU.AND P1, PT, |R17|, 6.5827683646048100446e-37, PT ;  /* 0x036000001100780b */ /* 0x000fc80003f2e200 */
        /* <DEDUP_REMOVED lines=19> */
.L_x_78:
[----:B------:R-:W-:Y:S05]  /*1df0*/  BSYNC.RECONVERGENT B1 ;  /* 0x0000000000017941 */ /* 0x000fea0003800200 */
.L_x_77:
[----:B------:R-:W0:Y:S01]  /*1e00*/  MUFU.RSQ64H R9, R19 ;  /* 0x0000001300097308 */ /* 0x000e220000001c00 */
[----:B------:R-:W-:Y:S01]  /*1e10*/  VIADD R8, R19, 0xfcb00000 ;  /* 0xfcb0000013087836 */ /* 0x000fe20000000000 */
[----:B------:R-:W-:Y:S01]  /*1e20*/  MOV R10, 0x0 ;  /* 0x00000000000a7802 */ /* 0x000fe20000000f00 */
[----:B------:R-:W-:Y:S01]  /*1e30*/  IMAD.MOV.U32 R11, RZ, RZ, 0x3fd80000 ;  /* 0x3fd80000ff0b7424 */ /* 0x000fe200078e00ff */
[----:B------:R-:W-:Y:S02]  /*1e40*/  BSSY.RECONVERGENT B0, `(.L_x_79) ;  /* 0x0000018000007945 */ /* 0x000fe40003800200 */
[----:B------:R-:W-:Y:S01]  /*1e50*/  ISETP.GE.U32.AND P0, PT, R8, 0x7ca00000, PT ;  /* 0x7ca000000800780c */ /* 0x000fe20003f06070 */
[----:B0-----:R-:W-:-:S08]  /*1e60*/  DMUL R6, R8, R8 ;  /* 0x0000000808067228 */ /* 0x001fd00000000000 */
        /* <DEDUP_REMOVED lines=14> */
[----:B------:R-:W-:Y:S01]  /*1f50*/  MOV R0, R19 ;  /* 0x0000001300007202 */ /* 0x000fe20000000f00 */
[----:B------:R-:W-:Y:S01]  /*1f60*/  IMAD.MOV.U32 R9, RZ, RZ, R21 ;  /* 0x000000ffff097224 */ /* 0x000fe200078e0015 */
[----:B------:R-:W-:Y:S01]  /*1f70*/  MOV R63, 0x1fa0 ;  /* 0x00001fa0003f7802 */ /* 0x000fe20000000f00 */
[----:B------:R-:W-:-:S07]  /*1f80*/  IMAD.MOV.U32 R6, RZ, RZ, R18 ;  /* 0x000000ffff067224 */ /* 0x000fce00078e0012 */
[----:B------:R-:W-:Y:S05]  /*1f90*/  CALL.REL.NOINC `($__internal_4_$__cuda_sm20_dsqrt_rn_f64_mediumpath_v1) ;  /* 0x0000001400687944 */ /* 0x000fea0003c00000 */
[----:B------:R-:W-:Y:S02]  /*1fa0*/  IMAD.MOV.U32 R16, RZ, RZ, R6 ;  /* 0x000000ffff107224 */ /* 0x000fe400078e0006 */
[----:B------:R-:W-:-:S07]  /*1fb0*/  IMAD.MOV.U32 R17, RZ, RZ, R0 ;  /* 0x000000ffff117224 */ /* 0x000fce00078e0000 */
.L_x_80:
[----:B------:R-:W-:Y:S05]  /*1fc0*/  BSYNC.RECONVERGENT B0 ;  /* 0x0000000000007941 */ /* 0x000fea0003800200 */
.L_x_79:
[C---:B------:R-:W-:Y:S01]  /*1fd0*/  DADD R6, -R14.reuse, 1 ;  /* 0x3ff000000e067429 */ /* 0x040fe20000000100 */
[----:B------:R-:W-:Y:S01]  /*1fe0*/  BSSY.RECONVERGENT B0, `(.L_x_81) ;  /* 0x0000021000007945 */ /* 0x000fe20003800200 */
[----:B------:R-:W-:Y:S02]  /*1ff0*/  DFMA R14, R14, -R4, 1 ;  /* 0x3ff000000e0e742b */ /* 0x000fe40000000804 */
[----:B------:R-:W-:-:S04]  /*2000*/  DADD R20, -R4, 1 ;  /* 0x3ff0000004147429 */ /* 0x000fc80000000100 */
[----:B------:R-:W-:-:S04]  /*2010*/  DMUL R6, R6, R4 ;  /* 0x0000000406067228 */ /* 0x000fc80000000000 */
[----:B------:R-:W-:-:S08]  /*2020*/  DFMA R10, -R20, R18, R14 ;  /* 0x00000012140a722b */ /* 0x000fd0000000010e */
[----:B------:R-:W-:Y:S01]  /*2030*/  DMUL R10, R6, R10 ;  /* 0x0000000a060a7228 */ /* 0x000fe20000000000 */
[----:B------:R-:W-:Y:S02]  /*2040*/  IMAD.MOV.U32 R6, RZ, RZ, 0x0 ;  /* 0x00000000ff067424 */ /* 0x000fe400078e00ff */
[----:B------:R-:W-:-:S03]  /*2050*/  IMAD.MOV.U32 R7, RZ, RZ, 0x3fd80000 ;  /* 0x3fd80000ff077424 */ /* 0x000fc600078e00ff */
[----:B------:R-:W0:Y:S04]  /*2060*/  MUFU.RSQ64H R9, R11 ;  /* 0x0000000b00097308 */ /* 0x000e280000001c00 */
[----:B------:R-:W-:-:S04]  /*2070*/  IADD3 R8, PT, PT, R11, -0x3500000, RZ ;  /* 0xfcb000000b087810 */ /* 0x000fc80007ffe0ff */
[----:B------:R-:W-:Y:S02]  /*2080*/  ISETP.GE.U32.AND P0, PT, R8, 0x7ca00000, PT ;  /* 0x7ca000000800780c */ /* 0x000fe40003f06070 */
[----:B0-----:R-:W-:-:S08]  /*2090*/  DMUL R4, R8, R8 ;  /* 0x0000000808047228 */ /* 0x001fd00000000000 */
[----:B------:R-:W-:-:S08]  /*20a0*/  DFMA R4, R10, -R4, 1 ;  /* 0x3ff000000a04742b */ /* 0x000fd00000000804 */
        /* <DEDUP_REMOVED lines=18> */
[----:B------:R-:W-:Y:S01]  /*21d0*/  MOV R18, R6 ;  /* 0x0000000600127202 */ /* 0x000fe20000000f00 */
[----:B------:R-:W-:-:S07]  /*21e0*/  IMAD.MOV.U32 R19, RZ, RZ, R0 ;  /* 0x000000ffff137224 */ /* 0x000fce00078e0000 */
.L_x_82:
[----:B------:R-:W-:Y:S05]  /*21f0*/  BSYNC.RECONVERGENT B0 ;  /* 0x0000000000007941 */ /* 0x000fea0003800200 */
.L_x_81:
[----:B------:R-:W0:Y:S01]  /*2200*/  MUFU.RCP64H R5, R15 ;  /* 0x0000000f00057308 */ /* 0x000e220000001800 */
[----:B------:R-:W-:Y:S01]  /*2210*/  IMAD.MOV.U32 R4, RZ, RZ, 0x1 ;  /* 0x00000001ff047424 */ /* 0x000fe200078e00ff */
        /* <DEDUP_REMOVED lines=17> */
[----:B------:R-:W-:Y:S01]  /*2330*/  MOV R9, R15 ;  /* 0x0000000f00097202 */ /* 0x000fe20000000f00 */
[----:B------:R-:W-:Y:S01]  /*2340*/  IMAD.MOV.U32 R8, RZ, RZ, R14 ;  /* 0x000000ffff087224 */ /* 0x000fe200078e000e */
[----:B------:R-:W-:-:S07]  /*2350*/  MOV R0, 0x2370 ;  /* 0x0000237000007802 */ /* 0x000fce0000000f00 */
[----:B------:R-:W-:Y:S05]  /*2360*/  CALL.REL.NOINC `($__internal_3_$__cuda_sm20_div_rn_f64_full) ;  /* 0x0000000800dc7944 */ /* 0x000fea0003c00000 */
[----:B------:R-:W-:Y:S02]  /*2370*/  IMAD.MOV.U32 R16, RZ, RZ, R7 ;  /* 0x000000ffff107224 */ /* 0x000fe400078e0007 */
[----:B------:R-:W-:-:S07]  /*2380*/  IMAD.MOV.U32 R17, RZ, RZ, R6 ;  /* 0x000000ffff117224 */ /* 0x000fce00078e0006 */
.L_x_84:
[----:B------:R-:W-:Y:S05]  /*2390*/  BSYNC.RECONVERGENT B1 ;  /* 0x0000000000017941 */ /* 0x000fea0003800200 */
.L_x_83:
[----:B------:R-:W0:Y:S01]  /*23a0*/  MUFU.RCP64H R7, R15 ;  /* 0x0000000f00077308 */ /* 0x000e220000001800 */
[----:B------:R-:W-:Y:S01]  /*23b0*/  MOV R6, 0x1 ;  /* 0x0000000100067802 */ /* 0x000fe20000000f00 */
        /* <DEDUP_REMOVED lines=22> */
.L_x_86:
[----:B------:R-:W-:Y:S05]  /*2520*/  BSYNC.RECONVERGENT B1 ;  /* 0x0000000000017941 */ /* 0x000fea0003800200 */
.L_x_85:
[----:B------:R-:W-:Y:S01]  /*2530*/  DSETP.MIN.AND P0, P1, R16, R56, PT ;  /* 0x000000381000722a */ /* 0x000fe20003900000 */
[----:B------:R-:W-:Y:S01]  /*2540*/  IMAD.MOV.U32 R9, RZ, RZ, R2 ;  /* 0x000000ffff097224 */ /* 0x000fe200078e0002 */
[----:B------:R-:W-:Y:S01]  /*2550*/  DSETP.MAX.AND P2, P3, R4, R2, PT ;  /* 0x000000020400722a */ /* 0x000fe20003b4f000 */
[----:B------:R-:W-:Y:S01]  /*2560*/  MOV R6, R4 ;  /* 0x0000000400067202 */ /* 0x000fe20000000f00 */
[----:B------:R-:W-:Y:S01]  /*2570*/  IMAD.MOV.U32 R0, RZ, RZ, R16 ;  /* 0x000000ffff007224 */ /* 0x000fe200078e0010 */
[----:B------:R-:W-:Y:S01]  /*2580*/  DADD R22, R22, -R32 ;  /* 0x0000000016167229 */ /* 0x000fe20000000820 */
[----:B------:R-:W-:Y:S01]  /*2590*/  FSEL R17, R17, R57, P0 ;  /* 0x0000003911117208 */ /* 0x000fe20000000000 */
[----:B------:R-:W-:Y:S01]  /*25a0*/  IMAD.MOV.U32 R7, RZ, RZ, R56 ;  /* 0x000000ffff077224 */ /* 0x000fe200078e0038 */
[----:B------:R-:W-:Y:S01]  /*25b0*/  FSEL R5, R5, R3, P2 ;  /* 0x0000000305057208 */ /* 0x000fe20001000000 */
[----:B------:R-:W-:Y:S01]  /*25c0*/  IMAD.MOV.U32 R14, RZ, RZ, RZ ;  /* 0x000000ffff0e7224 */ /* 0x000fe200078e00ff */
[----:B------:R-:W-:Y:S01]  /*25d0*/  SEL R4, R6, R9, P2 ;  /* 0x0000000906047207 */ /* 0x000fe20001000000 */
[----:B------:R-:W-:Y:S01]  /*25e0*/  IMAD.MOV.U32 R6, RZ, RZ, 0x1 ;  /* 0x00000001ff067424 */ /* 0x000fe200078e00ff */
[----:B------:R-:W-:Y:S01]  /*25f0*/  SEL R2, R0, R7, P0 ;  /* 0x0000000700027207 */ /* 0x000fe20000000000 */
[----:B------:R-:W-:Y:S01]  /*2600*/  HFMA2 R0, -RZ, RZ, 0, 0 ;  /* 0x00000000ff007431 */ /* 0x000fe200000001ff */
[----:B------:R-:W-:Y:S01]  /*2610*/  @P1 LOP3.LUT R17, R57, 0x80000, RZ, 0xfc, !PT ;  /* 0x0008000039111812 */ /* 0x000fe200078efcff */
[----:B------:R-:W-:Y:S01]  /*2620*/  IMAD.MOV.U32 R7, RZ, RZ, R4 ;  /* 0x000000ffff077224 */ /* 0x000fe200078e0004 */
[----:B------:R-:W-:Y:S01]  /*2630*/  @P3 LOP3.LUT R5, R3, 0x80000, RZ, 0xfc, !PT ;  /* 0x0008000003053812 */ /* 0x000fe200078efcff */
[----:B------:R-:W-:Y:S01]  /*2640*/  BSSY.RECONVERGENT B1, `(.L_x_87) ;  /* 0x000002a000017945 */ /* 0x000fe20003800200 */
[----:B------:R-:W-:Y:S01]  /*2650*/  MOV R15, R2 ;  /* 0x00000002000f7202 */ /* 0x000fe20000000f00 */
[----:B------:R-:W-:-:S02]  /*2660*/  IMAD.MOV.U32 R3, RZ, RZ, R17 ;  /* 0x000000ffff037224 */ /* 0x000fc400078e0011 */
[----:B------:R-:W-:Y:S01]  /*2670*/  IMAD.SHL.U32 R62, R62, 0x4, RZ ;  /* 0x000000043e3e7824 */ /* 0x000fe200078e00ff */
[----:B------:R-:W-:Y:S01]  /*2680*/  DSETP.MAX.AND P2, P3, RZ, R4, PT ;  /* 0x00000004ff00722a */ /* 0x000fe20003b4f000 */
[----:B------:R-:W-:Y:S02]  /*2690*/  IMAD.MOV.U32 R4, RZ, RZ, RZ ;  /* 0x000000ffff047224 */ /* 0x000fe400078e00ff */
[----:B------:R-:W-:Y:S01]  /*26a0*/  DSETP.MIN.AND P0, P1, RZ, R2, PT ;  /* 0x00000002ff00722a */ /* 0x000fe20003900000 */
[----:B------:R-:W-:Y:S02]  /*26b0*/  IMAD.MOV.U32 R2, RZ, RZ, RZ ;  /* 0x000000ffff027224 */ /* 0x000fe400078e00ff */
[----:B------:R-:W-:-:S03]  /*26c0*/  SEL R4, R4, R7, P2 ;  /* 0x0000000704047207 */ /* 0x000fc60001000000 */
[----:B------:R-:W-:Y:S02]  /*26d0*/  SEL R14, R14, R15, P0 ;  /* 0x0000000f0e0e7207 */ /* 0x000fe40000000000 */
[----:B------:R-:W-:Y:S02]  /*26e0*/  FSEL R9, R2, R5, P2 ;  /* 0x0000000502097208 */ /* 0x000fe40001000000 */
[----:B------:R-:W-:Y:S02]  /*26f0*/  FSEL R15, R0, R3, P0 ;  /* 0x00000003000f7208 */ /* 0x000fe40000000000 */
[----:B------:R-:W-:Y:S02]  /*2700*/  @P3 LOP3.LUT R9, R5, 0x80000, RZ, 0xfc, !PT ;  /* 0x0008000005093812 */ /* 0x000fe400078efcff */
[----:B------:R-:W-:Y:S02]  /*2710*/  @P1 LOP3.LUT R15, R3, 0x80000, RZ, 0xfc, !PT ;  /* 0x00080000030f1812 */ /* 0x000fe400078efcff */
[----:B------:R-:W-:-:S04]  /*2720*/  MOV R5, R9 ;  /* 0x0000000900057202 */ /* 0x000fc80000000f00 */
[----:B------:R-:W-:Y:S02]  /*2730*/  DMUL R48, R48, R14 ;  /* 0x0000000e30307228 */ /* 0x000fe40000000000 */
[----:B------:R-:W-:Y:S02]  /*2740*/  DADD R2, -R14, R4 ;  /* 0x000000000e027229 */ /* 0x000fe40000000104 */
[----:B------:R-:W-:-:S04]  /*2750*/  DMUL R22, R4, R22 ;  /* 0x0000001604167228 */ /* 0x000fc80000000000 */
[----:B------:R-:W0:Y:S01]  /*2760*/  MUFU.RCP64H R7, R3 ;  /* 0x0000000300077308 */ /* 0x000e220000001800 */
[----:B------:R-:W-:-:S08]  /*2770*/  DFMA R40, R40, R4, -R48 ;  /* 0x000000042828722b */ /* 0x000fd00000000830 */
[----:B------:R-:W-:Y:S02]  /*2780*/  DFMA R22, -R14, R22, R40 ;  /* 0x000000160e16722b */ /* 0x000fe40000000128 */
        /* <DEDUP_REMOVED lines=18> */
[----:B------:R-:W-:-:S04]  /*28b0*/  LOP3.LUT R7, R7, R6, RZ, 0x3c, !PT ;  /* 0x0000000607077212 */ /* 0x000fc800078e3cff */
[----:B------:R-:W-:-:S04]  /*28c0*/  LOP3.LUT R6, R7, R6, RZ, 0x3c, !PT ;  /* 0x0000000607067212 */ /* 0x000fc800078e3cff */
[----:B------:R-:W-:-:S07]  /*28d0*/  LOP3.LUT R7, R7, R6, RZ, 0x3c, !PT ;  /* 0x0000000607077212 */ /* 0x000fce00078e3cff */
.L_x_88:
[----:B------:R-:W-:Y:S05]  /*28e0*/  BSYNC.RECONVERGENT B1 ;  /* 0x0000000000017941 */ /* 0x000fea0003800200 */
.L_x_87:
[----:B------:R-:W0:Y:S01]  /*28f0*/  MUFU.RCP64H R9, R3 ;  /* 0x0000000300097308 */ /* 0x000e220000001800 */
[----:B------:R-:W-:Y:S01]  /*2900*/  IMAD.MOV.U32 R8, RZ, RZ, 0x1 ;  /* 0x00000001ff087424 */ /* 0x000fe200078e00ff */
[----:B------:R-:W-:Y:S01]  /*2910*/  DMUL R52, R52, R14 ;  /* 0x0000000e34347228 */ /* 0x000fe20000000000 */
[----:B------:R-:W1:Y:S01]  /*2920*/  LDC.64 R12, c[0x0][0x3a8] ;  /* 0x0000ea00ff0c7b82 */ /* 0x000e620000000a00 */
[----:B------:R-:W-:Y:S01]  /*2930*/  DADD R28, R28, -R38 ;  /* 0x000000001c1c7229 */ /* 0x000fe20000000826 */
[----:B------:R-:W-:Y:S05]  /*2940*/  BSSY.RECONVERGENT B1, `(.L_x_89) ;  /* 0x000001a000017945 */ /* 0x000fea0003800200 */
[----:B------:R-:W-:-:S02]  /*2950*/  DFMA R44, R44, R4, -R52 ;  /* 0x000000042c2c722b */ /* 0x000fc40000000834 */
[----:B------:R-:W-:Y:S02]  /*2960*/  DMUL R28, R4, R28 ;  /* 0x0000001c041c7228 */ /* 0x000fe40000000000 */
[----:B0-----:R-:W-:-:S06]  /*2970*/  DFMA R10, -R2, R8, 1 ;  /* 0x3ff00000020a742b */ /* 0x001fcc0000000108 */
[----:B------:R-:W-:Y:S02]  /*2980*/  DFMA R28, -R14, R28, R44 ;  /* 0x0000001c0e1c722b */ /* 0x000fe4000000012c */
[----:B------:R-:W-:Y:S01]  /*2990*/  DFMA R10, R10, R10, R10 ;  /* 0x0000000a0a0a722b */ /* 0x000fe2000000000a */
[----:B-1----:R-:W-:-:S07]  /*29a0*/  IMAD.WIDE R62, R62, 0x8, R12 ;  /* 0x000000083e3e7825 */ /* 0x002fce00078e020c */
[----:B------:R-:W-:Y:S01]  /*29b0*/  FSETP.GEU.AND P1, PT, |R29|, 6.5827683646048100446e-37, PT ;  /* 0x036000001d00780b */ /* 0x000fe20003f2e200 */
[----:B------:R0:W-:Y:S01]  /*29c0*/  STG.E.64 desc[UR4][R62.64], R6 ;  /* 0x000000063e007986 */ /* 0x0001e2000c101b04 */
        /* <DEDUP_REMOVED lines=8> */
[----:B0-----:R-:W-:Y:S05]  /*2a50*/  @P0 BRA P1, `(.L_x_90) ;  /* 0x0000000000200947 */ /* 0x001fea0000800000 */
[----:B------:R-:W-:Y:S01]  /*2a60*/  IMAD.MOV.U32 R7, RZ, RZ, R28 ;  /* 0x000000ffff077224 */ /* 0x000fe200078e001c */
[----:B------:R-:W-:Y:S01]  /*2a70*/  MOV R6, R29 ;  /* 0x0000001d00067202 */ /* 0x000fe20000000f00 */
[----:B------:R-:W-:Y:S01]  /*2a80*/  IMAD.MOV.U32 R8, RZ, RZ, R2 ;  /* 0x000000ffff087224 */ /* 0x000fe200078e0002 */
[----:B------:R-:W-:Y:S01]  /*2a90*/  MOV R0, 0x2ac0 ;  /* 0x00002ac000007802 */ /* 0x000fe20000000f00 */
[----:B------:R-:W-:-:S07]  /*2aa0*/  IMAD.MOV.U32 R9, RZ, RZ, R3 ;  /* 0x000000ffff097224 */ /* 0x000fce00078e0003 */
[----:B------:R-:W-:Y:S05]  /*2ab0*/  CALL.REL.NOINC `($__internal_3_$__cuda_sm20_div_rn_f64_full) ;  /* 0x0000000400087944 */ /* 0x000fea0003c00000 */
[----:B------:R-:W-:Y:S01]  /*2ac0*/  MOV R8, R7 ;  /* 0x0000000700087202 */ /* 0x000fe20000000f00 */
[----:B------:R-:W-:-:S07]  /*2ad0*/  IMAD.MOV.U32 R9, RZ, RZ, R6 ;  /* 0x000000ffff097224 */ /* 0x000fce00078e0006 */
.L_x_90:
[----:B------:R-:W-:Y:S05]  /*2ae0*/  BSYNC.RECONVERGENT B1 ;  /* 0x0000000000017941 */ /* 0x000fea0003800200 */
.L_x_89:
[----:B------:R-:W0:Y:S01]  /*2af0*/  MUFU.RCP64H R7, R3 ;  /* 0x0000000300077308 */ /* 0x000e220000001800 */
[----:B------:R-:W-:Y:S01]  /*2b00*/  IMAD.MOV.U32 R6, RZ, RZ, 0x1 ;  /* 0x00000001ff067424 */ /* 0x000fe200078e00ff */
[----:B------:R-:W-:Y:S01]  /*2b10*/  DADD R26, R26, -R36 ;  /* 0x000000001a1a7229 */ /* 0x000fe20000000824 */
[----:B------:R1:W-:Y:S01]  /*2b20*/  STG.E.64 desc[UR4][R62.64+0x8], R8 ;  /* 0x000008083e007986 */ /* 0x0003e2000c101b04 */
[----:B------:R-:W-:Y:S01]  /*2b30*/  DMUL R54, R54, R14 ;  /* 0x0000000e36367228 */ /* 0x000fe20000000000 */
[----:B------:R-:W-:Y:S05]  /*2b40*/  BSSY.RECONVERGENT B1, `(.L_x_91) ;  /* 0x0000019000017945 */ /* 0x000fea0003800200 */
[----:B------:R-:W-:-:S02]  /*2b50*/  DMUL R26, R4, R26 ;  /* 0x0000001a041a7228 */ /* 0x000fc40000000000 */
[----:B------:R-:W-:Y:S02]  /*2b60*/  DFMA R46, R46, R4, -R54 ;  /* 0x000000042e2e722b */ /* 0x000fe40000000836 */
[----:B0-----:R-:W-:-:S06]  /*2b70*/  DFMA R10, -R2, R6, 1 ;  /* 0x3ff00000020a742b */ /* 0x001fcc0000000106 */
[----:B------:R-:W-:Y:S02]  /*2b80*/  DFMA R26, -R14, R26, R46 ;  /* 0x0000001a0e1a722b */ /* 0x000fe4000000012e */
[----:B------:R-:W-:-:S08]  /*2b90*/  DFMA R10, R10, R10, R10 ;  /* 0x0000000a0a0a722b */ /* 0x000fd0000000000a */
[----:B------:R-:W-:Y:S01]  /*2ba0*/  FSETP.GEU.AND P1, PT, |R27|, 6.5827683646048100446e-37, PT ;  /* 0x036000001b00780b */ /* 0x000fe20003f2e200 */
        /* <DEDUP_REMOVED lines=8> */
[----:B-1----:R-:W-:Y:S05]  /*2c30*/  @P0 BRA P1, `(.L_x_92) ;  /* 0x0000000000240947 */ /* 0x002fea0000800000 */
        /* <DEDUP_REMOVED lines=9> */
.L_x_92:
[----:B------:R-:W-:Y:S05]  /*2cd0*/  BSYNC.RECONVERGENT B1 ;  /* 0x0000000000017941 */ /* 0x000fea0003800200 */
.L_x_91:
        /* <DEDUP_REMOVED lines=29> */
.L_x_94:
[----:B------:R-:W-:Y:S05]  /*2eb0*/  BSYNC.RECONVERGENT B1 ;  /* 0x0000000000017941 */ /* 0x000fea0003800200 */
.L_x_93:
[----:B------:R-:W-:Y:S01]  /*2ec0*/  STG.E.64 desc[UR4][R62.64+0x18], R4 ;  /* 0x000018043e007986 */ /* 0x000fe2000c101b04 */
[----:B------:R-:W-:Y:S05]  /*2ed0*/  EXIT ;  /* 0x000000000000794d */ /* 0x000fea0003800000 */
        .weak           $__internal_3_$__cuda_sm20_div_rn_f64_full
        .type           $__internal_3_$__cuda_sm20_div_rn_f64_full,@function
        .size           $__internal_3_$__cuda_sm20_div_rn_f64_full,($__internal_4_$__cuda_sm20_dsqrt_rn_f64_mediumpath_v1 - $__internal_3_$__cuda_sm20_div_rn_f64_full)
$__internal_3_$__cuda_sm20_div_rn_f64_full:
[----:B------:R-:W-:Y:S01]  /*2ee0*/  MOV R67, R6 ;  /* 0x0000000600437202 */ /* 0x000fe20000000f00 */
[----:B------:R-:W-:Y:S01]  /*2ef0*/  IMAD.MOV.U32 R13, RZ, RZ, R9 ;  /* 0x000000ffff0d7224 */ /* 0x000fe200078e0009 */
[----:B------:R-:W-:Y:S01]  /*2f00*/  FSETP.GEU.AND P0, PT, |R9|, 1.469367938527859385e-39, PT ;  /* 0x001000000900780b */ /* 0x000fe20003f0e200 */
[----:B------:R-:W-:Y:S01]  /*2f10*/  IMAD.MOV.U32 R12, RZ, RZ, R8 ;  /* 0x000000ffff0c7224 */ /* 0x000fe200078e0008 */
[----:B------:R-:W-:Y:S01]  /*2f20*/  FSETP.GEU.AND P2, PT, |R67|, 1.469367938527859385e-39, PT ;  /* 0x001000004300780b */ /* 0x000fe20003f4e200 */
[----:B------:R-:W-:Y:S01]  /*2f30*/  IMAD.MOV.U32 R66, RZ, RZ, R7 ;  /* 0x000000ffff427224 */ /* 0x000fe200078e0007 */
[----:B------:R-:W-:Y:S01]  /*2f40*/  LOP3.LUT R6, R9, 0x800fffff, RZ, 0xc0, !PT ;  /* 0x800fffff09067812 */ /* 0x000fe200078ec0ff */
[----:B------:R-:W-:Y:S01]  /*2f50*/  BSSY.RECONVERGENT B0, `(.L_x_95) ;  /* 0x0000059000007945 */ /* 0x000fe20003800200 */
[----:B------:R-:W-:Y:S01]  /*2f60*/  MOV R64, R8 ;  /* 0x0000000800407202 */ /* 0x000fe20000000f00 */
[----:B------:R-:W-:Y:S01]  /*2f70*/  IMAD.MOV.U32 R70, RZ, RZ, R66 ;  /* 0x000000ffff467224 */ /* 0x000fe200078e0042 */
[----:B------:R-:W-:-:S02]  /*2f80*/  LOP3.LUT R65, R6, 0x3ff00000, RZ, 0xfc, !PT ;  /* 0x3ff0000006417812 */ /* 0x000fc400078efcff */
[----:B------:R-:W-:Y:S02]  /*2f90*/  LOP3.LUT R6, R67, 0x7ff00000, RZ, 0xc0, !PT ;  /* 0x7ff0000043067812 */ /* 0x000fe400078ec0ff */
[----:B------:R-:W-:Y:S01]  /*2fa0*/  LOP3.LUT R8, R9, 0x7ff00000, RZ, 0xc0, !PT ;  /* 0x7ff0000009087812 */ /* 0x000fe200078ec0ff */
[----:B------:R-:W-:Y:S02]  /*2fb0*/  @!P0 DMUL R64, R12, 8.98846567431157953865e+307 ;  /* 0x7fe000000c408828 */ /* 0x000fe40000000000 */
[----:B------:R-:W-:Y:S02]  /*2fc0*/  @!P2 LOP3.LUT R7, R13, 0x7ff00000, RZ, 0xc0, !PT ;  /* 0x7ff000000d07a812 */ /* 0x000fe400078ec0ff */
[C---:B------:R-:W-:Y:S02]  /*2fd0*/  ISETP.GE.U32.AND P1, PT, R6.reuse, R8, PT ;  /* 0x000000080600720c */ /* 0x040fe40003f26070 */
[----:B------:R-:W-:Y:S01]  /*2fe0*/  @!P2 ISETP.GE.U32.AND P3, PT, R6, R7, PT ;  /* 0x000000070600a20c */ /* 0x000fe20003f66070 */
[----:B------:R-:W-:Y:S01]  /*2ff0*/  IMAD.MOV.U32 R7, RZ, RZ, 0x1ca00000 ;  /* 0x1ca00000ff077424 */ /* 0x000fe200078e00ff */
[----:B------:R-:W0:Y:S01]  /*3000*/  MUFU.RCP64H R11, R65 ;  /* 0x00000041000b7308 */ /* 0x000e220000001800 */
[----:B------:R-:W-:-:S02]  /*3010*/  @!P2 MOV R68, RZ ;  /* 0x000000ff0044a202 */ /* 0x000fc40000000f00 */
[----:B------:R-:W-:Y:S02]  /*3020*/  @!P0 LOP3.LUT R8, R65, 0x7ff00000, RZ, 0xc0, !PT ;  /* 0x7ff0000041088812 */ /* 0x000fe400078ec0ff */
[C---:B------:R-:W-:Y:S02]  /*3030*/  @!P2 SEL R10, R7.reuse, 0x63400000, !P3 ;  /* 0x63400000070aa807 */ /* 0x040fe40005800000 */
[----:B------:R-:W-:Y:S02]  /*3040*/  SEL R9, R7, 0x63400000, !P1 ;  /* 0x6340000007097807 */ /* 0x000fe40004800000 */
[--C-:B------:R-:W-:Y:S02]  /*3050*/  @!P2 LOP3.LUT R10, R10, 0x80000000, R67.reuse, 0xf8, !PT ;  /* 0x800000000a0aa812 */ /* 0x100fe400078ef843 */
[----:B------:R-:W-:Y:S01]  /*3060*/  LOP3.LUT R71, R9, 0x800fffff, R67, 0xf8, !PT ;  /* 0x800fffff09477812 */ /* 0x000fe200078ef843 */
[----:B------:R-:W-:Y:S01]  /*3070*/  IMAD.MOV.U32 R9, RZ, RZ, R6 ;  /* 0x000000ffff097224 */ /* 0x000fe200078e0006 */
[----:B------:R-:W-:Y:S01]  /*3080*/  @!P2 LOP3.LUT R69, R10, 0x100000, RZ, 0xfc, !PT ;  /* 0x001000000a45a812 */ /* 0x000fe200078efcff */
[----:B------:R-:W-:-:S05]  /*3090*/  IMAD.MOV.U32 R10, RZ, RZ, 0x1 ;  /* 0x00000001ff0a7424 */ /* 0x000fca00078e00ff */
        /* <DEDUP_REMOVED lines=10> */
[----:B------:R-:W-:-:S04]  /*3140*/  IADD3 R10, PT, PT, R9, -0x1, RZ ;  /* 0xffffffff090a7810 */ /* 0x000fc80007ffe0ff */
[----:B------:R-:W-:Y:S01]  /*3150*/  ISETP.GT.U32.AND P0, PT, R10, 0x7feffffe, PT ;  /* 0x7feffffe0a00780c */ /* 0x000fe20003f04070 */
[----:B------:R-:W-:-:S05]  /*3160*/  VIADD R10, R8, 0xffffffff ;  /* 0xffffffff080a7836 */ /* 0x000fca0000000000 */
[----:B------:R-:W-:-:S13]  /*3170*/  ISETP.GT.U32.OR P0, PT, R10, 0x7feffffe, P0 ;  /* 0x7feffffe0a00780c */ /* 0x000fda0000704470 */
[----:B------:R-:W-:Y:S05]  /*3180*/  @P0 BRA `(.L_x_96) ;  /* 0x0000000000740947 */ /* 0x000fea0003800000 */
[----:B------:R-:W-:-:S04]  /*3190*/  LOP3.LUT R8, R13, 0x7ff00000, RZ, 0xc0, !PT ;  /* 0x7ff000000d087812 */ /* 0x000fc800078ec0ff */
[CC--:B------:R-:W-:Y:S02]  /*31a0*/  ISETP.GE.U32.AND P0, PT, R6.reuse, R8.reuse, PT ;  /* 0x000000080600720c */ /* 0x0c0fe40003f06070 */
[----:B------:R-:W-:Y:S01]  /*31b0*/  VIADDMNMX R6, R6, -R8, 0xb9600000, !PT ;  /* 0xb960000006067446 */ /* 0x000fe20007800908 */
[----:B------:R-:W-:Y:S01]  /*31c0*/  IMAD.MOV.U32 R8, RZ, RZ, RZ ;  /* 0x000000ffff087224 */ /* 0x000fe200078e00ff */
[----:B------:R-:W-:Y:S02]  /*31d0*/  SEL R7, R7, 0x63400000, !P0 ;  /* 0x6340000007077807 */ /* 0x000fe40004000000 */
[----:B------:R-:W-:-:S05]  /*31e0*/  VIMNMX R6, PT, PT, R6, 0x46a00000, PT ;  /* 0x46a0000006067848 */ /* 0x000fca0003fe0100 */
[----:B------:R-:W-:-:S05]  /*31f0*/  IMAD.IADD R6, R6, 0x1, -R7 ;  /* 0x0000000106067824 */ /* 0x000fca00078e0a07 */
[----:B------:R-:W-:-:S06]  /*3200*/  IADD3 R9, PT, PT, R6, 0x7fe00000, RZ ;  /* 0x7fe0000006097810 */ /* 0x000fcc0007ffe0ff */
        /* <DEDUP_REMOVED lines=9> */
[C---:B------:R-:W-:Y:S01]  /*32a0*/  IADD3 R9, PT, PT, -R6.reuse, RZ, RZ ;  /* 0x000000ff06097210 */ /* 0x040fe20007ffe1ff */
[----:B------:R-:W-:Y:S01]  /*32b0*/  IMAD.MOV.U32 R8, RZ, RZ, RZ ;  /* 0x000000ffff087224 */ /* 0x000fe200078e00ff */
[----:B------:R-:W-:-:S05]  /*32c0*/  IADD3 R6, PT, PT, -R6, -0x43300000, RZ ;  /* 0xbcd0000006067810 */ /* 0x000fca0007ffe1ff */
[----:B------:R-:W-:Y:S02]  /*32d0*/  DFMA R8, R10, -R8, R68 ;  /* 0x800000080a08722b */ /* 0x000fe40000000044 */
[----:B------:R-:W-:-:S08]  /*32e0*/  DMUL.RP R68, R68, R12 ;  /* 0x0000000c44447228 */ /* 0x000fd00000008000 */
[----:B------:R-:W-:Y:S02]  /*32f0*/  FSETP.NEU.AND P0, PT, |R9|, R6, PT ;  /* 0x000000060900720b */ /* 0x000fe40003f0d200 */
[----:B------:R-:W-:Y:S02]  /*3300*/  LOP3.LUT R7, R69, R7, RZ, 0x3c, !PT ;  /* 0x0000000745077212 */ /* 0x000fe400078e3cff */
[----:B------:R-:W-:Y:S02]  /*3310*/  FSEL R6, R68, R10, !P0 ;  /* 0x0000000a44067208 */ /* 0x000fe40004000000 */
[----:B------:R-:W-:-:S03]  /*3320*/  FSEL R7, R7, R11, !P0 ;  /* 0x0000000b07077208 */ /* 0x000fc60004000000 */
[----:B------:R-:W-:Y:S01]  /*3330*/  IMAD.MOV.U32 R10, RZ, RZ, R6 ;  /* 0x000000ffff0a7224 */ /* 0x000fe200078e0006 */
[----:B------:R-:W-:Y:S01]  /*3340*/  MOV R11, R7 ;  /* 0x00000007000b7202 */ /* 0x000fe20000000f00 */
[----:B------:R-:W-:Y:S06]  /*3350*/  BRA `(.L_x_97) ;  /* 0x0000000000607947 */ /* 0x000fec0003800000 */
.L_x_96:
[----:B------:R-:W-:-:S14]  /*3360*/  DSETP.NAN.AND P0, PT, R66, R66, PT ;  /* 0x000000424200722a */ /* 0x000fdc0003f08000 */
[----:B------:R-:W-:Y:S05]  /*3370*/  @P0 BRA `(.L_x_98) ;  /* 0x00000000004c0947 */ /* 0x000fea0003800000 */
[----:B------:R-:W-:-:S14]  /*3380*/  DSETP.NAN.AND P0, PT, R12, R12, PT ;  /* 0x0000000c0c00722a */ /* 0x000fdc0003f08000 */
[----:B------:R-:W-:Y:S05]  /*3390*/  @P0 BRA `(.L_x_99) ;  /* 0x0000000000340947 */ /* 0x000fea0003800000 */
[----:B------:R-:W-:Y:S01]  /*33a0*/  ISETP.NE.AND P0, PT, R9, R8, PT ;  /* 0x000000080900720c */ /* 0x000fe20003f05270 */
[----:B------:R-:W-:Y:S02]  /*33b0*/  IMAD.MOV.U32 R10, RZ, RZ, 0x0 ;  /* 0x00000000ff0a7424 */ /* 0x000fe400078e00ff */
[----:B------:R-:W-:-:S10]  /*33c0*/  IMAD.MOV.U32 R11, RZ, RZ, -0x80000 ;  /* 0xfff80000ff0b7424 */ /* 0x000fd400078e00ff */
[----:B------:R-:W-:Y:S05]  /*33d0*/  @!P0 BRA `(.L_x_97) ;  /* 0x0000000000408947 */ /* 0x000fea0003800000 */
[----:B------:R-:W-:Y:S02]  /*33e0*/  ISETP.NE.AND P0, PT, R9, 0x7ff00000, PT ;  /* 0x7ff000000900780c */ /* 0x000fe40003f05270 */
[----:B------:R-:W-:Y:S02]  /*33f0*/  LOP3.LUT R6, R67, 0x80000000, R13, 0x48, !PT ;  /* 0x8000000043067812 */ /* 0x000fe400078e480d */
[----:B------:R-:W-:-:S13]  /*3400*/  ISETP.EQ.OR P0, PT, R8, RZ, !P0 ;  /* 0x000000ff0800720c */ /* 0x000fda0004702670 */
[----:B------:R-:W-:Y:S01]  /*3410*/  @P0 LOP3.LUT R7, R6, 0x7ff00000, RZ, 0xfc, !PT ;  /* 0x7ff0000006070812 */ /* 0x000fe200078efcff */
[----:B------:R-:W-:Y:S01]  /*3420*/  @!P0 IMAD.MOV.U32 R11, RZ, RZ, R6 ;  /* 0x000000ffff0b8224 */ /* 0x000fe200078e0006 */
[----:B------:R-:W-:Y:S01]  /*3430*/  @!P0 MOV R10, RZ ;  /* 0x000000ff000a8202 */ /* 0x000fe20000000f00 */
[----:B------:R-:W-:Y:S01]  /*3440*/  @P0 IMAD.MOV.U32 R10, RZ, RZ, RZ ;  /* 0x000000ffff0a0224 */ /* 0x000fe200078e00ff */
[----:B------:R-:W-:Y:S01]  /*3450*/  @P0 MOV R11, R7 ;  /* 0x00000007000b0202 */ /* 0x000fe20000000f00 */
[----:B------:R-:W-:Y:S06]  /*3460*/  BRA `(.L_x_97) ;  /* 0x00000000001c7947 */ /* 0x000fec0003800000 */
.L_x_99:
[----:B------:R-:W-:Y:S01]  /*3470*/  LOP3.LUT R6, R13, 0x80000, RZ, 0xfc, !PT ;  /* 0x000800000d067812 */ /* 0x000fe200078efcff */
[----:B------:R-:W-:-:S04]  /*3480*/  IMAD.MOV.U32 R10, RZ, RZ, R12 ;  /* 0x000000ffff0a7224 */ /* 0x000fc800078e000c */
[----:B------:R-:W-:Y:S01]  /*3490*/  IMAD.MOV.U32 R11, RZ, RZ, R6 ;  /* 0x000000ffff0b7224 */ /* 0x000fe200078e0006 */
[----:B------:R-:W-:Y:S06]  /*34a0*/  BRA `(.L_x_97) ;  /* 0x00000000000c7947 */ /* 0x000fec0003800000 */
.L_x_98:
[----:B------:R-:W-:Y:S02]  /*34b0*/  LOP3.LUT R6, R67, 0x80000, RZ, 0xfc, !PT ;  /* 0x0008000043067812 */ /* 0x000fe400078efcff */
[----:B------:R-:W-:-:S03]  /*34c0*/  MOV R10, R66 ;  /* 0x00000042000a7202 */ /* 0x000fc60000000f00 */
[----:B------:R-:W-:-:S07]  /*34d0*/  IMAD.MOV.U32 R11, RZ, RZ, R6 ;  /* 0x000000ffff0b7224 */ /* 0x000fce00078e0006 */
.L_x_97:
[----:B------:R-:W-:Y:S05]  /*34e0*/  BSYNC.RECONVERGENT B0 ;  /* 0x0000000000007941 */ /* 0x000fea0003800200 */
.L_x_95:
[----:B------:R-:W-:Y:S01]  /*34f0*/  IMAD.MOV.U32 R8, RZ, RZ, R0 ;  /* 0x000000ffff087224 */ /* 0x000fe200078e0000 */
[----:B------:R-:W-:Y:S01]  /*3500*/  MOV R6, R11 ;  /* 0x0000000b00067202 */ /* 0x000fe20000000f00 */
[----:B------:R-:W-:Y:S02]  /*3510*/  IMAD.MOV.U32 R9, RZ, RZ, 0x0 ;  /* 0x00000000ff097424 */ /* 0x000fe400078e00ff */
[----:B------:R-:W-:Y:S02]  /*3520*/  IMAD.MOV.U32 R7, RZ, RZ, R10 ;  /* 0x000000ffff077224 */ /* 0x000fe400078e000a */
[----:B------:R-:W-:Y:S05]  /*3530*/  RET.REL.NODEC R8 `(_Z29update_struct_do_compute_flux12UpdateStruct) ;  /* 0xffffffc808b07950 */ /* 0x000fea0003c3ffff */
        .weak           $__internal_4_$__cuda_sm20_dsqrt_rn_f64_mediumpath_v1
        .type           $__internal_4_$__cuda_sm20_dsqrt_rn_f64_mediumpath_v1,@function
        .size           $__internal_4_$__cuda_sm20_dsqrt_rn_f64_mediumpath_v1,(.L_x_109 - $__internal_4_$__cuda_sm20_dsqrt_rn_f64_mediumpath_v1)
$__internal_4_$__cuda_sm20_dsqrt_rn_f64_mediumpath_v1:
[----:B------:R-:W-:Y:S01]  /*3540*/  ISETP.GE.U32.AND P0, PT, R8, -0x3400000, PT ;  /* 0xfcc000000800780c */ /* 0x000fe20003f06070 */
[----:B------:R-:W-:Y:S01]  /*3550*/  BSSY.RECONVERGENT B1, `(.L_x_100) ;  /* 0x0000029000017945 */ /* 0x000fe20003800200 */
[----:B------:R-:W-:Y:S01]  /*3560*/  MOV R64, R6 ;  /* 0x0000000600407202 */ /* 0x000fe20000000f00 */
[----:B------:R-:W-:Y:S01]  /*3570*/  IMAD.MOV.U32 R65, RZ, RZ, R0 ;  /* 0x000000ffff417224 */ /* 0x000fe200078e0000 */
[----:B------:R-:W-:Y:S01]  /*3580*/  MOV R67, R11 ;  /* 0x0000000b00437202 */ /* 0x000fe20000000f00 */
[----:B------:R-:W-:Y:S02]  /*3590*/  IMAD.MOV.U32 R66, RZ, RZ, R12 ;  /* 0x000000ffff427224 */ /* 0x000fe400078e000c */
[----:B------:R-:W-:Y:S02]  /*35a0*/  IMAD.MOV.U32 R6, RZ, RZ, R13 ;  /* 0x000000ffff067224 */ /* 0x000fe400078e000d */
[----:B------:R-:W-:-:S04]  /*35b0*/  IMAD.MOV.U32 R11, RZ, RZ, R9 ;  /* 0x000000ffff0b7224 */ /* 0x000fc800078e0009 */
[----:B------:R-:W-:Y:S05]  /*35c0*/  @!P0 BRA `(.L_x_101) ;  /* 0x0000000000208947 */ /* 0x000fea0003800000 */
[----:B------:R-:W-:-:S10]  /*35d0*/  DFMA.RM R10, R66, R6, R10 ;  /* 0x00000006420a722b */ /* 0x000fd4000000400a */
[----:B------:R-:W-:-:S04]  /*35e0*/  IADD3 R6, P0, PT, R10, 0x1, RZ ;  /* 0x000000010a067810 */ /* 0x000fc80007f1e0ff */
[----:B------:R-:W-:-:S06]  /*35f0*/  IADD3.X R7, PT, PT, RZ, R11, RZ, P0, !PT ;  /* 0x0000000bff077210 */ /* 0x000fcc00007fe4ff */
[----:B------:R-:W-:-:S08]  /*3600*/  DFMA.RP R64, -R10, R6, R64 ;  /* 0x000000060a40722b */ /* 0x000fd00000008140 */
[----:B------:R-:W-:-:S06]  /*3610*/  DSETP.GT.AND P0, PT, R64, RZ, PT ;  /* 0x000000ff4000722a */ /* 0x000fcc0003f04000 */
[----:B------:R-:W-:Y:S02]  /*3620*/  FSEL R6, R6, R10, P0 ;  /* 0x0000000a06067208 */ /* 0x000fe40000000000 */
[----:B------:R-:W-:Y:S01]  /*3630*/  FSEL R7, R7, R11, P0 ;  /* 0x0000000b07077208 */ /* 0x000fe20000000000 */
[----:B------:R-:W-:Y:S06]  /*3640*/  BRA `(.L_x_102) ;  /* 0x0000000000647947 */ /* 0x000fec0003800000 */
.L_x_101:
[----:B------:R-:W-:-:S14]  /*3650*/  DSETP.NE.AND P0, PT, R64, RZ, PT ;  /* 0x000000ff4000722a */ /* 0x000fdc0003f05000 */
[----:B------:R-:W-:Y:S05]  /*3660*/  @!P0 BRA `(.L_x_103) ;  /* 0x0000000000588947 */ /* 0x000fea0003800000 */
[----:B------:R-:W-:-:S13]  /*3670*/  ISETP.GE.AND P0, PT, R65, RZ, PT ;  /* 0x000000ff4100720c */ /* 0x000fda0003f06270 */
[----:B------:R-:W-:Y:S02]  /*3680*/  @!P0 IMAD.MOV.U32 R6, RZ, RZ, 0x0 ;  /* 0x00000000ff068424 */ /* 0x000fe400078e00ff */
[----:B------:R-:W-:Y:S01]  /*3690*/  @!P0 IMAD.MOV.U32 R7, RZ, RZ, -0x80000 ;  /* 0xfff80000ff078424 */ /* 0x000fe200078e00ff */
[----:B------:R-:W-:Y:S06]  /*36a0*/  @!P0 BRA `(.L_x_102) ;  /* 0x00000000004c8947 */ /* 0x000fec0003800000 */
[----:B------:R-:W-:-:S13]  /*36b0*/  ISETP.GT.AND P0, PT, R65, 0x7fefffff, PT ;  /* 0x7fefffff4100780c */ /* 0x000fda0003f04270 */
[----:B------:R-:W-:Y:S05]  /*36c0*/  @P0 BRA `(.L_x_103) ;  /* 0x0000000000400947 */ /* 0x000fea0003800000 */
[----:B------:R-:W-:Y:S01]  /*36d0*/  DMUL R64, R64, 8.11296384146066816958e+31 ;  /* 0x4690000040407828 */ /* 0x000fe20000000000 */
[----:B------:R-:W-:Y:S01]  /*36e0*/  MOV R10, RZ ;  /* 0x000000ff000a7202 */ /* 0x000fe20000000f00 */
[----:B------:R-:W-:Y:S02]  /*36f0*/  IMAD.MOV.U32 R6, RZ, RZ, 0x0 ;  /* 0x00000000ff067424 */ /* 0x000fe400078e00ff */
[----:B------:R-:W-:Y:S02]  /*3700*/  IMAD.MOV.U32 R7, RZ, RZ, 0x3fd80000 ;  /* 0x3fd80000ff077424 */ /* 0x000fe400078e00ff */
[----:B------:R-:W0:Y:S02]  /*3710*/  MUFU.RSQ64H R11, R65 ;  /* 0x00000041000b7308 */ /* 0x000e240000001c00 */
[----:B0-----:R-:W-:-:S08]  /*3720*/  DMUL R8, R10, R10 ;  /* 0x0000000a0a087228 */ /* 0x001fd00000000000 */
[----:B------:R-:W-:-:S08]  /*3730*/  DFMA R8, R64, -R8, 1 ;  /* 0x3ff000004008742b */ /* 0x000fd00000000808 */
[----:B------:R-:W-:Y:S02]  /*3740*/  DFMA R6, R8, R6, 0.5 ;  /* 0x3fe000000806742b */ /* 0x000fe40000000006 */
[----:B------:R-:W-:-:S08]  /*3750*/  DMUL R8, R10, R8 ;  /* 0x000000080a087228 */ /* 0x000fd00000000000 */
[----:B------:R-:W-:-:S08]  /*3760*/  DFMA R8, R6, R8, R10 ;  /* 0x000000080608722b */ /* 0x000fd0000000000a */
[----:B------:R-:W-:Y:S02]  /*3770*/  DMUL R6, R64, R8 ;  /* 0x0000000840067228 */ /* 0x000fe40000000000 */
[----:B------:R-:W-:-:S06]  /*3780*/  IADD3 R9, PT, PT, R9, -0x100000, RZ ;  /* 0xfff0000009097810 */ /* 0x000fcc0007ffe0ff */
[----:B------:R-:W-:-:S08]  /*3790*/  DFMA R64, R6, -R6, R64 ;  /* 0x800000060640722b */ /* 0x000fd00000000040 */
[----:B------:R-:W-:-:S10]  /*37a0*/  DFMA R6, R8, R64, R6 ;  /* 0x000000400806722b */ /* 0x000fd40000000006 */
[----:B------:R-:W-:Y:S01]  /*37b0*/  VIADD R7, R7, 0xfcb00000 ;  /* 0xfcb0000007077836 */ /* 0x000fe20000000000 */
[----:B------:R-:W-:Y:S06]  /*37c0*/  BRA `(.L_x_102) ;  /* 0x0000000000047947 */ /* 0x000fec0003800000 */
.L_x_103:
[----:B------:R-:W-:-:S11]  /*37d0*/  DADD R6, R64, R64 ;  /* 0x0000000040067229 */ /* 0x000fd60000000040 */
.L_x_102:
[----:B------:R-:W-:Y:S05]  /*37e0*/  BSYNC.RECONVERGENT B1 ;  /* 0x0000000000017941 */ /* 0x000fea0003800200 */
.L_x_100:
[----:B------:R-:W-:Y:S01]  /*37f0*/  MOV R8, R63 ;  /* 0x0000003f00087202 */ /* 0x000fe20000000f00 */
[----:B------:R-:W-:Y:S02]  /*3800*/  IMAD.MOV.U32 R9, RZ, RZ, 0x0 ;  /* 0x00000000ff097424 */ /* 0x000fe400078e00ff */
[----:B------:R-:W-:Y:S02]  /*3810*/  IMAD.MOV.U32 R0, RZ, RZ, R7 ;  /* 0x000000ffff007224 */ /* 0x000fe400078e0007 */
[----:B------:R-:W-:Y:S05]  /*3820*/  RET.REL.NODEC R8 `(_Z29update_struct_do_compute_flux12UpdateStruct) ;  /* 0xffffffc408f47950 */ /* 0x000fea0003c3ffff */
.L_x_104:
        /* <DEDUP_REMOVED lines=13> */
.L_x_109:


//--------------------- .nv.shared.reserved.0     --------------------------
	.section	.nv.shared.reserved.0,"aw",@nobits
	.weak		__nv_reservedSMEM_offset_0_alias
	.size		__nv_reservedSMEM_offset_0_alias, 0, 64
	.other		__nv_reservedSMEM_offset_0_alias,@"STO_CUDA_RESERVED_SHARED STV_DEFAULT"
__nv_reservedSMEM_offset_0_alias:
	.zero		0
	.zero		64


//--------------------- .nv.constant0._Z29update_struct_do_advance_cons12UpdateStructd --------------------------
	.section	.nv.constant0._Z29update_struct_do_advance_cons12UpdateStructd,"a",@progbits
	.sectionflags	@""
	.align	4
.nv.constant0._Z29update_struct_do_advance_cons12UpdateStructd:
	.zero		952


//--------------------- .nv.constant0._Z29update_struct_do_compute_flux12UpdateStruct --------------------------
	.section	.nv.constant0._Z29update_struct_do_compute_flux12UpdateStruct,"a",@progbits
	.sectionflags	@""
	.align	4
.nv.constant0._Z29update_struct_do_compute_flux12UpdateStruct:
	.zero		944


//--------------------- SYMBOLS --------------------------

	.type		.nv.reservedSmem.offset0,@object
	.size		.nv.reservedSmem.offset0,0x4
